//
// Generated by NVIDIA NVVM Compiler
//
// Compiler Build ID: CL-36424714
// Cuda compilation tools, release 13.0, V13.0.88
// Based on NVVM 20.0.0
//

.version 9.0
.target sm_100
.address_size 64

	// .globl	_Z2MCPdP10polynomial
.extern .func  (.param .b32 func_retval0) vprintf
(
	.param .b64 vprintf_param_0,
	.param .b64 vprintf_param_1
)
;
.func  (.param .b64 func_retval0) __internal_accurate_pow
(
	.param .b64 __internal_accurate_pow_param_0,
	.param .b64 __internal_accurate_pow_param_1
)
;
.global .align 4 .b8 precalc_xorwow_matrix[102400];
.global .align 4 .b8 precalc_xorwow_offset_matrix[102400];
.global .align 4 .b8 mrg32k3aM1[2304];
.global .align 4 .b8 mrg32k3aM2[2304];
.global .align 4 .b8 mrg32k3aM1SubSeq[2016];
.global .align 4 .b8 mrg32k3aM2SubSeq[2016];
.global .align 4 .b8 mrg32k3aM1Seq[2304];
.global .align 4 .b8 mrg32k3aM2Seq[2304];
.const .align 8 .b8 __cr_lgamma_table[72];
// _ZZ2MCPdP10polynomialE12block_answer has been demoted
.global .align 1 .b8 $str[21] = {99, 111, 117, 110, 116, 61, 32, 37, 100, 32, 116, 104, 114, 101, 97, 100, 61, 32, 37, 100};

.visible .entry _Z2MCPdP10polynomial(
	.param .u64 .ptr .align 1 _Z2MCPdP10polynomial_param_0,
	.param .u64 .ptr .align 1 _Z2MCPdP10polynomial_param_1
)
{
	.local .align 8 .b8 	__local_depot0[56];
	.reg .b64 	%SP;
	.reg .b64 	%SPL;
	.reg .pred 	%p<172>;
	.reg .b32 	%r<2564>;
	.reg .b32 	%f<11>;
	.reg .b64 	%rd<56>;
	.reg .b64 	%fd<132>;
	// demoted variable
	.shared .align 4 .u32 _ZZ2MCPdP10polynomialE12block_answer;
	mov.u64 	%SPL, __local_depot0;
	cvta.local.u64 	%SP, %SPL;
	ld.param.u64 	%rd18, [_Z2MCPdP10polynomial_param_1];
	add.u64 	%rd1, %SPL, 0;
	mov.u32 	%r1, %tid.x;
	mov.u32 	%r2, %ctaid.x;
	mov.u32 	%r1132, %ntid.x;
	mad.lo.s32 	%r3, %r2, %r1132, %r1;
	mov.b32 	%r1996, 1969363375;
	mov.b32 	%r1133, 1207773362;
	st.local.v2.u32 	[%rd1], {%r1133, %r1996};
	mov.b32 	%r1994, -123459836;
	mov.b32 	%r1995, 2073827711;
	st.local.v2.u32 	[%rd1+8], {%r1995, %r1994};
	mov.b32 	%r1992, 1851689907;
	mov.b32 	%r1993, -589760388;
	st.local.v2.u32 	[%rd1+16], {%r1993, %r1992};
	setp.eq.s32 	%p1, %r3, 0;
	@%p1 bra 	$L__BB0_115;
	cvt.s64.s32 	%rd54, %r3;
	mov.b32 	%r1974, 0;
	mov.b32 	%r1996, 1969363375;
	mov.b32 	%r1995, 2073827711;
	mov.b32 	%r1994, -123459836;
	mov.b32 	%r1993, -589760388;
	mov.b32 	%r1992, 1851689907;
$L__BB0_2:
	mov.u64 	%rd3, %rd54;
	and.b64  	%rd4, %rd3, 3;
	setp.eq.s64 	%p2, %rd4, 0;
	@%p2 bra 	$L__BB0_114;
	mul.wide.u32 	%rd20, %r1974, 3200;
	mov.u64 	%rd21, precalc_xorwow_matrix;
	add.s64 	%rd5, %rd21, %rd20;
	mov.b32 	%r1992, 0;
	mov.u32 	%r1993, %r1992;
	mov.u32 	%r1994, %r1992;
	mov.u32 	%r1995, %r1992;
	mov.u32 	%r1996, %r1992;
	mov.u32 	%r1985, %r1992;
$L__BB0_4:
	mul.wide.u32 	%rd22, %r1985, 4;
	add.s64 	%rd23, %rd1, %rd22;
	ld.local.u32 	%r21, [%rd23+4];
	shl.b32 	%r22, %r1985, 5;
	mov.b32 	%r1991, 0;
$L__BB0_5:
	.pragma "nounroll";
	shr.u32 	%r1142, %r21, %r1991;
	and.b32  	%r1143, %r1142, 1;
	setp.eq.b32 	%p3, %r1143, 1;
	not.pred 	%p4, %p3;
	add.s32 	%r1144, %r22, %r1991;
	mul.lo.s32 	%r1145, %r1144, 5;
	mul.wide.u32 	%rd24, %r1145, 4;
	add.s64 	%rd6, %rd5, %rd24;
	@%p4 bra 	$L__BB0_7;
	ld.global.u32 	%r1146, [%rd6];
	xor.b32  	%r1996, %r1996, %r1146;
	ld.global.u32 	%r1147, [%rd6+4];
	xor.b32  	%r1995, %r1995, %r1147;
	ld.global.u32 	%r1148, [%rd6+8];
	xor.b32  	%r1994, %r1994, %r1148;
	ld.global.u32 	%r1149, [%rd6+12];
	xor.b32  	%r1993, %r1993, %r1149;
	ld.global.u32 	%r1150, [%rd6+16];
	xor.b32  	%r1992, %r1992, %r1150;
$L__BB0_7:
	and.b32  	%r1152, %r1142, 2;
	setp.eq.s32 	%p5, %r1152, 0;
	@%p5 bra 	$L__BB0_9;
	ld.global.u32 	%r1153, [%rd6+20];
	xor.b32  	%r1996, %r1996, %r1153;
	ld.global.u32 	%r1154, [%rd6+24];
	xor.b32  	%r1995, %r1995, %r1154;
	ld.global.u32 	%r1155, [%rd6+28];
	xor.b32  	%r1994, %r1994, %r1155;
	ld.global.u32 	%r1156, [%rd6+32];
	xor.b32  	%r1993, %r1993, %r1156;
	ld.global.u32 	%r1157, [%rd6+36];
	xor.b32  	%r1992, %r1992, %r1157;
$L__BB0_9:
	and.b32  	%r1159, %r1142, 4;
	setp.eq.s32 	%p6, %r1159, 0;
	@%p6 bra 	$L__BB0_11;
	ld.global.u32 	%r1160, [%rd6+40];
	xor.b32  	%r1996, %r1996, %r1160;
	ld.global.u32 	%r1161, [%rd6+44];
	xor.b32  	%r1995, %r1995, %r1161;
	ld.global.u32 	%r1162, [%rd6+48];
	xor.b32  	%r1994, %r1994, %r1162;
	ld.global.u32 	%r1163, [%rd6+52];
	xor.b32  	%r1993, %r1993, %r1163;
	ld.global.u32 	%r1164, [%rd6+56];
	xor.b32  	%r1992, %r1992, %r1164;
$L__BB0_11:
	and.b32  	%r1166, %r1142, 8;
	setp.eq.s32 	%p7, %r1166, 0;
	@%p7 bra 	$L__BB0_13;
	ld.global.u32 	%r1167, [%rd6+60];
	xor.b32  	%r1996, %r1996, %r1167;
	ld.global.u32 	%r1168, [%rd6+64];
	xor.b32  	%r1995, %r1995, %r1168;
	ld.global.u32 	%r1169, [%rd6+68];
	xor.b32  	%r1994, %r1994, %r1169;
	ld.global.u32 	%r1170, [%rd6+72];
	xor.b32  	%r1993, %r1993, %r1170;
	ld.global.u32 	%r1171, [%rd6+76];
	xor.b32  	%r1992, %r1992, %r1171;
$L__BB0_13:
	and.b32  	%r1173, %r1142, 16;
	setp.eq.s32 	%p8, %r1173, 0;
	@%p8 bra 	$L__BB0_15;
	ld.global.u32 	%r1174, [%rd6+80];
	xor.b32  	%r1996, %r1996, %r1174;
	ld.global.u32 	%r1175, [%rd6+84];
	xor.b32  	%r1995, %r1995, %r1175;
	ld.global.u32 	%r1176, [%rd6+88];
	xor.b32  	%r1994, %r1994, %r1176;
	ld.global.u32 	%r1177, [%rd6+92];
	xor.b32  	%r1993, %r1993, %r1177;
	ld.global.u32 	%r1178, [%rd6+96];
	xor.b32  	%r1992, %r1992, %r1178;
$L__BB0_15:
	and.b32  	%r1180, %r1142, 32;
	setp.eq.s32 	%p9, %r1180, 0;
	@%p9 bra 	$L__BB0_17;
	ld.global.u32 	%r1181, [%rd6+100];
	xor.b32  	%r1996, %r1996, %r1181;
	ld.global.u32 	%r1182, [%rd6+104];
	xor.b32  	%r1995, %r1995, %r1182;
	ld.global.u32 	%r1183, [%rd6+108];
	xor.b32  	%r1994, %r1994, %r1183;
	ld.global.u32 	%r1184, [%rd6+112];
	xor.b32  	%r1993, %r1993, %r1184;
	ld.global.u32 	%r1185, [%rd6+116];
	xor.b32  	%r1992, %r1992, %r1185;
$L__BB0_17:
	and.b32  	%r1187, %r1142, 64;
	setp.eq.s32 	%p10, %r1187, 0;
	@%p10 bra 	$L__BB0_19;
	ld.global.u32 	%r1188, [%rd6+120];
	xor.b32  	%r1996, %r1996, %r1188;
	ld.global.u32 	%r1189, [%rd6+124];
	xor.b32  	%r1995, %r1995, %r1189;
	ld.global.u32 	%r1190, [%rd6+128];
	xor.b32  	%r1994, %r1994, %r1190;
	ld.global.u32 	%r1191, [%rd6+132];
	xor.b32  	%r1993, %r1993, %r1191;
	ld.global.u32 	%r1192, [%rd6+136];
	xor.b32  	%r1992, %r1992, %r1192;
$L__BB0_19:
	and.b32  	%r1194, %r1142, 128;
	setp.eq.s32 	%p11, %r1194, 0;
	@%p11 bra 	$L__BB0_21;
	ld.global.u32 	%r1195, [%rd6+140];
	xor.b32  	%r1996, %r1996, %r1195;
	ld.global.u32 	%r1196, [%rd6+144];
	xor.b32  	%r1995, %r1995, %r1196;
	ld.global.u32 	%r1197, [%rd6+148];
	xor.b32  	%r1994, %r1994, %r1197;
	ld.global.u32 	%r1198, [%rd6+152];
	xor.b32  	%r1993, %r1993, %r1198;
	ld.global.u32 	%r1199, [%rd6+156];
	xor.b32  	%r1992, %r1992, %r1199;
$L__BB0_21:
	and.b32  	%r1201, %r1142, 256;
	setp.eq.s32 	%p12, %r1201, 0;
	@%p12 bra 	$L__BB0_23;
	ld.global.u32 	%r1202, [%rd6+160];
	xor.b32  	%r1996, %r1996, %r1202;
	ld.global.u32 	%r1203, [%rd6+164];
	xor.b32  	%r1995, %r1995, %r1203;
	ld.global.u32 	%r1204, [%rd6+168];
	xor.b32  	%r1994, %r1994, %r1204;
	ld.global.u32 	%r1205, [%rd6+172];
	xor.b32  	%r1993, %r1993, %r1205;
	ld.global.u32 	%r1206, [%rd6+176];
	xor.b32  	%r1992, %r1992, %r1206;
$L__BB0_23:
	and.b32  	%r1208, %r1142, 512;
	setp.eq.s32 	%p13, %r1208, 0;
	@%p13 bra 	$L__BB0_25;
	ld.global.u32 	%r1209, [%rd6+180];
	xor.b32  	%r1996, %r1996, %r1209;
	ld.global.u32 	%r1210, [%rd6+184];
	xor.b32  	%r1995, %r1995, %r1210;
	ld.global.u32 	%r1211, [%rd6+188];
	xor.b32  	%r1994, %r1994, %r1211;
	ld.global.u32 	%r1212, [%rd6+192];
	xor.b32  	%r1993, %r1993, %r1212;
	ld.global.u32 	%r1213, [%rd6+196];
	xor.b32  	%r1992, %r1992, %r1213;
$L__BB0_25:
	and.b32  	%r1215, %r1142, 1024;
	setp.eq.s32 	%p14, %r1215, 0;
	@%p14 bra 	$L__BB0_27;
	ld.global.u32 	%r1216, [%rd6+200];
	xor.b32  	%r1996, %r1996, %r1216;
	ld.global.u32 	%r1217, [%rd6+204];
	xor.b32  	%r1995, %r1995, %r1217;
	ld.global.u32 	%r1218, [%rd6+208];
	xor.b32  	%r1994, %r1994, %r1218;
	ld.global.u32 	%r1219, [%rd6+212];
	xor.b32  	%r1993, %r1993, %r1219;
	ld.global.u32 	%r1220, [%rd6+216];
	xor.b32  	%r1992, %r1992, %r1220;
$L__BB0_27:
	and.b32  	%r1222, %r1142, 2048;
	setp.eq.s32 	%p15, %r1222, 0;
	@%p15 bra 	$L__BB0_29;
	ld.global.u32 	%r1223, [%rd6+220];
	xor.b32  	%r1996, %r1996, %r1223;
	ld.global.u32 	%r1224, [%rd6+224];
	xor.b32  	%r1995, %r1995, %r1224;
	ld.global.u32 	%r1225, [%rd6+228];
	xor.b32  	%r1994, %r1994, %r1225;
	ld.global.u32 	%r1226, [%rd6+232];
	xor.b32  	%r1993, %r1993, %r1226;
	ld.global.u32 	%r1227, [%rd6+236];
	xor.b32  	%r1992, %r1992, %r1227;
$L__BB0_29:
	and.b32  	%r1229, %r1142, 4096;
	setp.eq.s32 	%p16, %r1229, 0;
	@%p16 bra 	$L__BB0_31;
	ld.global.u32 	%r1230, [%rd6+240];
	xor.b32  	%r1996, %r1996, %r1230;
	ld.global.u32 	%r1231, [%rd6+244];
	xor.b32  	%r1995, %r1995, %r1231;
	ld.global.u32 	%r1232, [%rd6+248];
	xor.b32  	%r1994, %r1994, %r1232;
	ld.global.u32 	%r1233, [%rd6+252];
	xor.b32  	%r1993, %r1993, %r1233;
	ld.global.u32 	%r1234, [%rd6+256];
	xor.b32  	%r1992, %r1992, %r1234;
$L__BB0_31:
	and.b32  	%r1236, %r1142, 8192;
	setp.eq.s32 	%p17, %r1236, 0;
	@%p17 bra 	$L__BB0_33;
	ld.global.u32 	%r1237, [%rd6+260];
	xor.b32  	%r1996, %r1996, %r1237;
	ld.global.u32 	%r1238, [%rd6+264];
	xor.b32  	%r1995, %r1995, %r1238;
	ld.global.u32 	%r1239, [%rd6+268];
	xor.b32  	%r1994, %r1994, %r1239;
	ld.global.u32 	%r1240, [%rd6+272];
	xor.b32  	%r1993, %r1993, %r1240;
	ld.global.u32 	%r1241, [%rd6+276];
	xor.b32  	%r1992, %r1992, %r1241;
$L__BB0_33:
	and.b32  	%r1243, %r1142, 16384;
	setp.eq.s32 	%p18, %r1243, 0;
	@%p18 bra 	$L__BB0_35;
	ld.global.u32 	%r1244, [%rd6+280];
	xor.b32  	%r1996, %r1996, %r1244;
	ld.global.u32 	%r1245, [%rd6+284];
	xor.b32  	%r1995, %r1995, %r1245;
	ld.global.u32 	%r1246, [%rd6+288];
	xor.b32  	%r1994, %r1994, %r1246;
	ld.global.u32 	%r1247, [%rd6+292];
	xor.b32  	%r1993, %r1993, %r1247;
	ld.global.u32 	%r1248, [%rd6+296];
	xor.b32  	%r1992, %r1992, %r1248;
$L__BB0_35:
	and.b32  	%r1250, %r1142, 32768;
	setp.eq.s32 	%p19, %r1250, 0;
	@%p19 bra 	$L__BB0_37;
	ld.global.u32 	%r1251, [%rd6+300];
	xor.b32  	%r1996, %r1996, %r1251;
	ld.global.u32 	%r1252, [%rd6+304];
	xor.b32  	%r1995, %r1995, %r1252;
	ld.global.u32 	%r1253, [%rd6+308];
	xor.b32  	%r1994, %r1994, %r1253;
	ld.global.u32 	%r1254, [%rd6+312];
	xor.b32  	%r1993, %r1993, %r1254;
	ld.global.u32 	%r1255, [%rd6+316];
	xor.b32  	%r1992, %r1992, %r1255;
$L__BB0_37:
	add.s32 	%r1991, %r1991, 16;
	setp.ne.s32 	%p20, %r1991, 32;
	@%p20 bra 	$L__BB0_5;
	mad.lo.s32 	%r1256, %r1985, -31, %r22;
	add.s32 	%r1985, %r1256, 1;
	setp.ne.s32 	%p21, %r1985, 5;
	@%p21 bra 	$L__BB0_4;
	st.local.u32 	[%rd1+4], %r1996;
	st.local.v2.u32 	[%rd1+8], {%r1995, %r1994};
	st.local.v2.u32 	[%rd1+16], {%r1993, %r1992};
	setp.eq.s64 	%p22, %rd4, 1;
	@%p22 bra 	$L__BB0_114;
	mov.b32 	%r1992, 0;
	mov.u32 	%r1993, %r1992;
	mov.u32 	%r1994, %r1992;
	mov.u32 	%r1995, %r1992;
	mov.u32 	%r1996, %r1992;
	mov.u32 	%r2077, %r1992;
$L__BB0_41:
	mul.wide.u32 	%rd25, %r2077, 4;
	add.s64 	%rd26, %rd1, %rd25;
	ld.local.u32 	%r197, [%rd26+4];
	shl.b32 	%r198, %r2077, 5;
	mov.b32 	%r2083, 0;
$L__BB0_42:
	.pragma "nounroll";
	shr.u32 	%r1259, %r197, %r2083;
	and.b32  	%r1260, %r1259, 1;
	setp.eq.b32 	%p23, %r1260, 1;
	not.pred 	%p24, %p23;
	add.s32 	%r1261, %r198, %r2083;
	mul.lo.s32 	%r1262, %r1261, 5;
	mul.wide.u32 	%rd27, %r1262, 4;
	add.s64 	%rd7, %rd5, %rd27;
	@%p24 bra 	$L__BB0_44;
	ld.global.u32 	%r1263, [%rd7];
	xor.b32  	%r1996, %r1996, %r1263;
	ld.global.u32 	%r1264, [%rd7+4];
	xor.b32  	%r1995, %r1995, %r1264;
	ld.global.u32 	%r1265, [%rd7+8];
	xor.b32  	%r1994, %r1994, %r1265;
	ld.global.u32 	%r1266, [%rd7+12];
	xor.b32  	%r1993, %r1993, %r1266;
	ld.global.u32 	%r1267, [%rd7+16];
	xor.b32  	%r1992, %r1992, %r1267;
$L__BB0_44:
	and.b32  	%r1269, %r1259, 2;
	setp.eq.s32 	%p25, %r1269, 0;
	@%p25 bra 	$L__BB0_46;
	ld.global.u32 	%r1270, [%rd7+20];
	xor.b32  	%r1996, %r1996, %r1270;
	ld.global.u32 	%r1271, [%rd7+24];
	xor.b32  	%r1995, %r1995, %r1271;
	ld.global.u32 	%r1272, [%rd7+28];
	xor.b32  	%r1994, %r1994, %r1272;
	ld.global.u32 	%r1273, [%rd7+32];
	xor.b32  	%r1993, %r1993, %r1273;
	ld.global.u32 	%r1274, [%rd7+36];
	xor.b32  	%r1992, %r1992, %r1274;
$L__BB0_46:
	and.b32  	%r1276, %r1259, 4;
	setp.eq.s32 	%p26, %r1276, 0;
	@%p26 bra 	$L__BB0_48;
	ld.global.u32 	%r1277, [%rd7+40];
	xor.b32  	%r1996, %r1996, %r1277;
	ld.global.u32 	%r1278, [%rd7+44];
	xor.b32  	%r1995, %r1995, %r1278;
	ld.global.u32 	%r1279, [%rd7+48];
	xor.b32  	%r1994, %r1994, %r1279;
	ld.global.u32 	%r1280, [%rd7+52];
	xor.b32  	%r1993, %r1993, %r1280;
	ld.global.u32 	%r1281, [%rd7+56];
	xor.b32  	%r1992, %r1992, %r1281;
$L__BB0_48:
	and.b32  	%r1283, %r1259, 8;
	setp.eq.s32 	%p27, %r1283, 0;
	@%p27 bra 	$L__BB0_50;
	ld.global.u32 	%r1284, [%rd7+60];
	xor.b32  	%r1996, %r1996, %r1284;
	ld.global.u32 	%r1285, [%rd7+64];
	xor.b32  	%r1995, %r1995, %r1285;
	ld.global.u32 	%r1286, [%rd7+68];
	xor.b32  	%r1994, %r1994, %r1286;
	ld.global.u32 	%r1287, [%rd7+72];
	xor.b32  	%r1993, %r1993, %r1287;
	ld.global.u32 	%r1288, [%rd7+76];
	xor.b32  	%r1992, %r1992, %r1288;
$L__BB0_50:
	and.b32  	%r1290, %r1259, 16;
	setp.eq.s32 	%p28, %r1290, 0;
	@%p28 bra 	$L__BB0_52;
	ld.global.u32 	%r1291, [%rd7+80];
	xor.b32  	%r1996, %r1996, %r1291;
	ld.global.u32 	%r1292, [%rd7+84];
	xor.b32  	%r1995, %r1995, %r1292;
	ld.global.u32 	%r1293, [%rd7+88];
	xor.b32  	%r1994, %r1994, %r1293;
	ld.global.u32 	%r1294, [%rd7+92];
	xor.b32  	%r1993, %r1993, %r1294;
	ld.global.u32 	%r1295, [%rd7+96];
	xor.b32  	%r1992, %r1992, %r1295;
$L__BB0_52:
	and.b32  	%r1297, %r1259, 32;
	setp.eq.s32 	%p29, %r1297, 0;
	@%p29 bra 	$L__BB0_54;
	ld.global.u32 	%r1298, [%rd7+100];
	xor.b32  	%r1996, %r1996, %r1298;
	ld.global.u32 	%r1299, [%rd7+104];
	xor.b32  	%r1995, %r1995, %r1299;
	ld.global.u32 	%r1300, [%rd7+108];
	xor.b32  	%r1994, %r1994, %r1300;
	ld.global.u32 	%r1301, [%rd7+112];
	xor.b32  	%r1993, %r1993, %r1301;
	ld.global.u32 	%r1302, [%rd7+116];
	xor.b32  	%r1992, %r1992, %r1302;
$L__BB0_54:
	and.b32  	%r1304, %r1259, 64;
	setp.eq.s32 	%p30, %r1304, 0;
	@%p30 bra 	$L__BB0_56;
	ld.global.u32 	%r1305, [%rd7+120];
	xor.b32  	%r1996, %r1996, %r1305;
	ld.global.u32 	%r1306, [%rd7+124];
	xor.b32  	%r1995, %r1995, %r1306;
	ld.global.u32 	%r1307, [%rd7+128];
	xor.b32  	%r1994, %r1994, %r1307;
	ld.global.u32 	%r1308, [%rd7+132];
	xor.b32  	%r1993, %r1993, %r1308;
	ld.global.u32 	%r1309, [%rd7+136];
	xor.b32  	%r1992, %r1992, %r1309;
$L__BB0_56:
	and.b32  	%r1311, %r1259, 128;
	setp.eq.s32 	%p31, %r1311, 0;
	@%p31 bra 	$L__BB0_58;
	ld.global.u32 	%r1312, [%rd7+140];
	xor.b32  	%r1996, %r1996, %r1312;
	ld.global.u32 	%r1313, [%rd7+144];
	xor.b32  	%r1995, %r1995, %r1313;
	ld.global.u32 	%r1314, [%rd7+148];
	xor.b32  	%r1994, %r1994, %r1314;
	ld.global.u32 	%r1315, [%rd7+152];
	xor.b32  	%r1993, %r1993, %r1315;
	ld.global.u32 	%r1316, [%rd7+156];
	xor.b32  	%r1992, %r1992, %r1316;
$L__BB0_58:
	and.b32  	%r1318, %r1259, 256;
	setp.eq.s32 	%p32, %r1318, 0;
	@%p32 bra 	$L__BB0_60;
	ld.global.u32 	%r1319, [%rd7+160];
	xor.b32  	%r1996, %r1996, %r1319;
	ld.global.u32 	%r1320, [%rd7+164];
	xor.b32  	%r1995, %r1995, %r1320;
	ld.global.u32 	%r1321, [%rd7+168];
	xor.b32  	%r1994, %r1994, %r1321;
	ld.global.u32 	%r1322, [%rd7+172];
	xor.b32  	%r1993, %r1993, %r1322;
	ld.global.u32 	%r1323, [%rd7+176];
	xor.b32  	%r1992, %r1992, %r1323;
$L__BB0_60:
	and.b32  	%r1325, %r1259, 512;
	setp.eq.s32 	%p33, %r1325, 0;
	@%p33 bra 	$L__BB0_62;
	ld.global.u32 	%r1326, [%rd7+180];
	xor.b32  	%r1996, %r1996, %r1326;
	ld.global.u32 	%r1327, [%rd7+184];
	xor.b32  	%r1995, %r1995, %r1327;
	ld.global.u32 	%r1328, [%rd7+188];
	xor.b32  	%r1994, %r1994, %r1328;
	ld.global.u32 	%r1329, [%rd7+192];
	xor.b32  	%r1993, %r1993, %r1329;
	ld.global.u32 	%r1330, [%rd7+196];
	xor.b32  	%r1992, %r1992, %r1330;
$L__BB0_62:
	and.b32  	%r1332, %r1259, 1024;
	setp.eq.s32 	%p34, %r1332, 0;
	@%p34 bra 	$L__BB0_64;
	ld.global.u32 	%r1333, [%rd7+200];
	xor.b32  	%r1996, %r1996, %r1333;
	ld.global.u32 	%r1334, [%rd7+204];
	xor.b32  	%r1995, %r1995, %r1334;
	ld.global.u32 	%r1335, [%rd7+208];
	xor.b32  	%r1994, %r1994, %r1335;
	ld.global.u32 	%r1336, [%rd7+212];
	xor.b32  	%r1993, %r1993, %r1336;
	ld.global.u32 	%r1337, [%rd7+216];
	xor.b32  	%r1992, %r1992, %r1337;
$L__BB0_64:
	and.b32  	%r1339, %r1259, 2048;
	setp.eq.s32 	%p35, %r1339, 0;
	@%p35 bra 	$L__BB0_66;
	ld.global.u32 	%r1340, [%rd7+220];
	xor.b32  	%r1996, %r1996, %r1340;
	ld.global.u32 	%r1341, [%rd7+224];
	xor.b32  	%r1995, %r1995, %r1341;
	ld.global.u32 	%r1342, [%rd7+228];
	xor.b32  	%r1994, %r1994, %r1342;
	ld.global.u32 	%r1343, [%rd7+232];
	xor.b32  	%r1993, %r1993, %r1343;
	ld.global.u32 	%r1344, [%rd7+236];
	xor.b32  	%r1992, %r1992, %r1344;
$L__BB0_66:
	and.b32  	%r1346, %r1259, 4096;
	setp.eq.s32 	%p36, %r1346, 0;
	@%p36 bra 	$L__BB0_68;
	ld.global.u32 	%r1347, [%rd7+240];
	xor.b32  	%r1996, %r1996, %r1347;
	ld.global.u32 	%r1348, [%rd7+244];
	xor.b32  	%r1995, %r1995, %r1348;
	ld.global.u32 	%r1349, [%rd7+248];
	xor.b32  	%r1994, %r1994, %r1349;
	ld.global.u32 	%r1350, [%rd7+252];
	xor.b32  	%r1993, %r1993, %r1350;
	ld.global.u32 	%r1351, [%rd7+256];
	xor.b32  	%r1992, %r1992, %r1351;
$L__BB0_68:
	and.b32  	%r1353, %r1259, 8192;
	setp.eq.s32 	%p37, %r1353, 0;
	@%p37 bra 	$L__BB0_70;
	ld.global.u32 	%r1354, [%rd7+260];
	xor.b32  	%r1996, %r1996, %r1354;
	ld.global.u32 	%r1355, [%rd7+264];
	xor.b32  	%r1995, %r1995, %r1355;
	ld.global.u32 	%r1356, [%rd7+268];
	xor.b32  	%r1994, %r1994, %r1356;
	ld.global.u32 	%r1357, [%rd7+272];
	xor.b32  	%r1993, %r1993, %r1357;
	ld.global.u32 	%r1358, [%rd7+276];
	xor.b32  	%r1992, %r1992, %r1358;
$L__BB0_70:
	and.b32  	%r1360, %r1259, 16384;
	setp.eq.s32 	%p38, %r1360, 0;
	@%p38 bra 	$L__BB0_72;
	ld.global.u32 	%r1361, [%rd7+280];
	xor.b32  	%r1996, %r1996, %r1361;
	ld.global.u32 	%r1362, [%rd7+284];
	xor.b32  	%r1995, %r1995, %r1362;
	ld.global.u32 	%r1363, [%rd7+288];
	xor.b32  	%r1994, %r1994, %r1363;
	ld.global.u32 	%r1364, [%rd7+292];
	xor.b32  	%r1993, %r1993, %r1364;
	ld.global.u32 	%r1365, [%rd7+296];
	xor.b32  	%r1992, %r1992, %r1365;
$L__BB0_72:
	and.b32  	%r1367, %r1259, 32768;
	setp.eq.s32 	%p39, %r1367, 0;
	@%p39 bra 	$L__BB0_74;
	ld.global.u32 	%r1368, [%rd7+300];
	xor.b32  	%r1996, %r1996, %r1368;
	ld.global.u32 	%r1369, [%rd7+304];
	xor.b32  	%r1995, %r1995, %r1369;
	ld.global.u32 	%r1370, [%rd7+308];
	xor.b32  	%r1994, %r1994, %r1370;
	ld.global.u32 	%r1371, [%rd7+312];
	xor.b32  	%r1993, %r1993, %r1371;
	ld.global.u32 	%r1372, [%rd7+316];
	xor.b32  	%r1992, %r1992, %r1372;
$L__BB0_74:
	add.s32 	%r2083, %r2083, 16;
	setp.ne.s32 	%p40, %r2083, 32;
	@%p40 bra 	$L__BB0_42;
	mad.lo.s32 	%r1373, %r2077, -31, %r198;
	add.s32 	%r2077, %r1373, 1;
	setp.ne.s32 	%p41, %r2077, 5;
	@%p41 bra 	$L__BB0_41;
	st.local.u32 	[%rd1+4], %r1996;
	st.local.v2.u32 	[%rd1+8], {%r1995, %r1994};
	st.local.v2.u32 	[%rd1+16], {%r1993, %r1992};
	setp.ne.s64 	%p42, %rd4, 3;
	@%p42 bra 	$L__BB0_114;
	mov.b32 	%r1992, 0;
	mov.u32 	%r1993, %r1992;
	mov.u32 	%r1994, %r1992;
	mov.u32 	%r1995, %r1992;
	mov.u32 	%r1996, %r1992;
	mov.u32 	%r2169, %r1992;
$L__BB0_78:
	mul.wide.u32 	%rd28, %r2169, 4;
	add.s64 	%rd29, %rd1, %rd28;
	ld.local.u32 	%r373, [%rd29+4];
	shl.b32 	%r374, %r2169, 5;
	mov.b32 	%r2175, 0;
$L__BB0_79:
	.pragma "nounroll";
	shr.u32 	%r1376, %r373, %r2175;
	and.b32  	%r1377, %r1376, 1;
	setp.eq.b32 	%p43, %r1377, 1;
	not.pred 	%p44, %p43;
	add.s32 	%r1378, %r374, %r2175;
	mul.lo.s32 	%r1379, %r1378, 5;
	mul.wide.u32 	%rd30, %r1379, 4;
	add.s64 	%rd8, %rd5, %rd30;
	@%p44 bra 	$L__BB0_81;
	ld.global.u32 	%r1380, [%rd8];
	xor.b32  	%r1996, %r1996, %r1380;
	ld.global.u32 	%r1381, [%rd8+4];
	xor.b32  	%r1995, %r1995, %r1381;
	ld.global.u32 	%r1382, [%rd8+8];
	xor.b32  	%r1994, %r1994, %r1382;
	ld.global.u32 	%r1383, [%rd8+12];
	xor.b32  	%r1993, %r1993, %r1383;
	ld.global.u32 	%r1384, [%rd8+16];
	xor.b32  	%r1992, %r1992, %r1384;
$L__BB0_81:
	and.b32  	%r1386, %r1376, 2;
	setp.eq.s32 	%p45, %r1386, 0;
	@%p45 bra 	$L__BB0_83;
	ld.global.u32 	%r1387, [%rd8+20];
	xor.b32  	%r1996, %r1996, %r1387;
	ld.global.u32 	%r1388, [%rd8+24];
	xor.b32  	%r1995, %r1995, %r1388;
	ld.global.u32 	%r1389, [%rd8+28];
	xor.b32  	%r1994, %r1994, %r1389;
	ld.global.u32 	%r1390, [%rd8+32];
	xor.b32  	%r1993, %r1993, %r1390;
	ld.global.u32 	%r1391, [%rd8+36];
	xor.b32  	%r1992, %r1992, %r1391;
$L__BB0_83:
	and.b32  	%r1393, %r1376, 4;
	setp.eq.s32 	%p46, %r1393, 0;
	@%p46 bra 	$L__BB0_85;
	ld.global.u32 	%r1394, [%rd8+40];
	xor.b32  	%r1996, %r1996, %r1394;
	ld.global.u32 	%r1395, [%rd8+44];
	xor.b32  	%r1995, %r1995, %r1395;
	ld.global.u32 	%r1396, [%rd8+48];
	xor.b32  	%r1994, %r1994, %r1396;
	ld.global.u32 	%r1397, [%rd8+52];
	xor.b32  	%r1993, %r1993, %r1397;
	ld.global.u32 	%r1398, [%rd8+56];
	xor.b32  	%r1992, %r1992, %r1398;
$L__BB0_85:
	and.b32  	%r1400, %r1376, 8;
	setp.eq.s32 	%p47, %r1400, 0;
	@%p47 bra 	$L__BB0_87;
	ld.global.u32 	%r1401, [%rd8+60];
	xor.b32  	%r1996, %r1996, %r1401;
	ld.global.u32 	%r1402, [%rd8+64];
	xor.b32  	%r1995, %r1995, %r1402;
	ld.global.u32 	%r1403, [%rd8+68];
	xor.b32  	%r1994, %r1994, %r1403;
	ld.global.u32 	%r1404, [%rd8+72];
	xor.b32  	%r1993, %r1993, %r1404;
	ld.global.u32 	%r1405, [%rd8+76];
	xor.b32  	%r1992, %r1992, %r1405;
$L__BB0_87:
	and.b32  	%r1407, %r1376, 16;
	setp.eq.s32 	%p48, %r1407, 0;
	@%p48 bra 	$L__BB0_89;
	ld.global.u32 	%r1408, [%rd8+80];
	xor.b32  	%r1996, %r1996, %r1408;
	ld.global.u32 	%r1409, [%rd8+84];
	xor.b32  	%r1995, %r1995, %r1409;
	ld.global.u32 	%r1410, [%rd8+88];
	xor.b32  	%r1994, %r1994, %r1410;
	ld.global.u32 	%r1411, [%rd8+92];
	xor.b32  	%r1993, %r1993, %r1411;
	ld.global.u32 	%r1412, [%rd8+96];
	xor.b32  	%r1992, %r1992, %r1412;
$L__BB0_89:
	and.b32  	%r1414, %r1376, 32;
	setp.eq.s32 	%p49, %r1414, 0;
	@%p49 bra 	$L__BB0_91;
	ld.global.u32 	%r1415, [%rd8+100];
	xor.b32  	%r1996, %r1996, %r1415;
	ld.global.u32 	%r1416, [%rd8+104];
	xor.b32  	%r1995, %r1995, %r1416;
	ld.global.u32 	%r1417, [%rd8+108];
	xor.b32  	%r1994, %r1994, %r1417;
	ld.global.u32 	%r1418, [%rd8+112];
	xor.b32  	%r1993, %r1993, %r1418;
	ld.global.u32 	%r1419, [%rd8+116];
	xor.b32  	%r1992, %r1992, %r1419;
$L__BB0_91:
	and.b32  	%r1421, %r1376, 64;
	setp.eq.s32 	%p50, %r1421, 0;
	@%p50 bra 	$L__BB0_93;
	ld.global.u32 	%r1422, [%rd8+120];
	xor.b32  	%r1996, %r1996, %r1422;
	ld.global.u32 	%r1423, [%rd8+124];
	xor.b32  	%r1995, %r1995, %r1423;
	ld.global.u32 	%r1424, [%rd8+128];
	xor.b32  	%r1994, %r1994, %r1424;
	ld.global.u32 	%r1425, [%rd8+132];
	xor.b32  	%r1993, %r1993, %r1425;
	ld.global.u32 	%r1426, [%rd8+136];
	xor.b32  	%r1992, %r1992, %r1426;
$L__BB0_93:
	and.b32  	%r1428, %r1376, 128;
	setp.eq.s32 	%p51, %r1428, 0;
	@%p51 bra 	$L__BB0_95;
	ld.global.u32 	%r1429, [%rd8+140];
	xor.b32  	%r1996, %r1996, %r1429;
	ld.global.u32 	%r1430, [%rd8+144];
	xor.b32  	%r1995, %r1995, %r1430;
	ld.global.u32 	%r1431, [%rd8+148];
	xor.b32  	%r1994, %r1994, %r1431;
	ld.global.u32 	%r1432, [%rd8+152];
	xor.b32  	%r1993, %r1993, %r1432;
	ld.global.u32 	%r1433, [%rd8+156];
	xor.b32  	%r1992, %r1992, %r1433;
$L__BB0_95:
	and.b32  	%r1435, %r1376, 256;
	setp.eq.s32 	%p52, %r1435, 0;
	@%p52 bra 	$L__BB0_97;
	ld.global.u32 	%r1436, [%rd8+160];
	xor.b32  	%r1996, %r1996, %r1436;
	ld.global.u32 	%r1437, [%rd8+164];
	xor.b32  	%r1995, %r1995, %r1437;
	ld.global.u32 	%r1438, [%rd8+168];
	xor.b32  	%r1994, %r1994, %r1438;
	ld.global.u32 	%r1439, [%rd8+172];
	xor.b32  	%r1993, %r1993, %r1439;
	ld.global.u32 	%r1440, [%rd8+176];
	xor.b32  	%r1992, %r1992, %r1440;
$L__BB0_97:
	and.b32  	%r1442, %r1376, 512;
	setp.eq.s32 	%p53, %r1442, 0;
	@%p53 bra 	$L__BB0_99;
	ld.global.u32 	%r1443, [%rd8+180];
	xor.b32  	%r1996, %r1996, %r1443;
	ld.global.u32 	%r1444, [%rd8+184];
	xor.b32  	%r1995, %r1995, %r1444;
	ld.global.u32 	%r1445, [%rd8+188];
	xor.b32  	%r1994, %r1994, %r1445;
	ld.global.u32 	%r1446, [%rd8+192];
	xor.b32  	%r1993, %r1993, %r1446;
	ld.global.u32 	%r1447, [%rd8+196];
	xor.b32  	%r1992, %r1992, %r1447;
$L__BB0_99:
	and.b32  	%r1449, %r1376, 1024;
	setp.eq.s32 	%p54, %r1449, 0;
	@%p54 bra 	$L__BB0_101;
	ld.global.u32 	%r1450, [%rd8+200];
	xor.b32  	%r1996, %r1996, %r1450;
	ld.global.u32 	%r1451, [%rd8+204];
	xor.b32  	%r1995, %r1995, %r1451;
	ld.global.u32 	%r1452, [%rd8+208];
	xor.b32  	%r1994, %r1994, %r1452;
	ld.global.u32 	%r1453, [%rd8+212];
	xor.b32  	%r1993, %r1993, %r1453;
	ld.global.u32 	%r1454, [%rd8+216];
	xor.b32  	%r1992, %r1992, %r1454;
$L__BB0_101:
	and.b32  	%r1456, %r1376, 2048;
	setp.eq.s32 	%p55, %r1456, 0;
	@%p55 bra 	$L__BB0_103;
	ld.global.u32 	%r1457, [%rd8+220];
	xor.b32  	%r1996, %r1996, %r1457;
	ld.global.u32 	%r1458, [%rd8+224];
	xor.b32  	%r1995, %r1995, %r1458;
	ld.global.u32 	%r1459, [%rd8+228];
	xor.b32  	%r1994, %r1994, %r1459;
	ld.global.u32 	%r1460, [%rd8+232];
	xor.b32  	%r1993, %r1993, %r1460;
	ld.global.u32 	%r1461, [%rd8+236];
	xor.b32  	%r1992, %r1992, %r1461;
$L__BB0_103:
	and.b32  	%r1463, %r1376, 4096;
	setp.eq.s32 	%p56, %r1463, 0;
	@%p56 bra 	$L__BB0_105;
	ld.global.u32 	%r1464, [%rd8+240];
	xor.b32  	%r1996, %r1996, %r1464;
	ld.global.u32 	%r1465, [%rd8+244];
	xor.b32  	%r1995, %r1995, %r1465;
	ld.global.u32 	%r1466, [%rd8+248];
	xor.b32  	%r1994, %r1994, %r1466;
	ld.global.u32 	%r1467, [%rd8+252];
	xor.b32  	%r1993, %r1993, %r1467;
	ld.global.u32 	%r1468, [%rd8+256];
	xor.b32  	%r1992, %r1992, %r1468;
$L__BB0_105:
	and.b32  	%r1470, %r1376, 8192;
	setp.eq.s32 	%p57, %r1470, 0;
	@%p57 bra 	$L__BB0_107;
	ld.global.u32 	%r1471, [%rd8+260];
	xor.b32  	%r1996, %r1996, %r1471;
	ld.global.u32 	%r1472, [%rd8+264];
	xor.b32  	%r1995, %r1995, %r1472;
	ld.global.u32 	%r1473, [%rd8+268];
	xor.b32  	%r1994, %r1994, %r1473;
	ld.global.u32 	%r1474, [%rd8+272];
	xor.b32  	%r1993, %r1993, %r1474;
	ld.global.u32 	%r1475, [%rd8+276];
	xor.b32  	%r1992, %r1992, %r1475;
$L__BB0_107:
	and.b32  	%r1477, %r1376, 16384;
	setp.eq.s32 	%p58, %r1477, 0;
	@%p58 bra 	$L__BB0_109;
	ld.global.u32 	%r1478, [%rd8+280];
	xor.b32  	%r1996, %r1996, %r1478;
	ld.global.u32 	%r1479, [%rd8+284];
	xor.b32  	%r1995, %r1995, %r1479;
	ld.global.u32 	%r1480, [%rd8+288];
	xor.b32  	%r1994, %r1994, %r1480;
	ld.global.u32 	%r1481, [%rd8+292];
	xor.b32  	%r1993, %r1993, %r1481;
	ld.global.u32 	%r1482, [%rd8+296];
	xor.b32  	%r1992, %r1992, %r1482;
$L__BB0_109:
	and.b32  	%r1484, %r1376, 32768;
	setp.eq.s32 	%p59, %r1484, 0;
	@%p59 bra 	$L__BB0_111;
	ld.global.u32 	%r1485, [%rd8+300];
	xor.b32  	%r1996, %r1996, %r1485;
	ld.global.u32 	%r1486, [%rd8+304];
	xor.b32  	%r1995, %r1995, %r1486;
	ld.global.u32 	%r1487, [%rd8+308];
	xor.b32  	%r1994, %r1994, %r1487;
	ld.global.u32 	%r1488, [%rd8+312];
	xor.b32  	%r1993, %r1993, %r1488;
	ld.global.u32 	%r1489, [%rd8+316];
	xor.b32  	%r1992, %r1992, %r1489;
$L__BB0_111:
	add.s32 	%r2175, %r2175, 16;
	setp.ne.s32 	%p60, %r2175, 32;
	@%p60 bra 	$L__BB0_79;
	mad.lo.s32 	%r1490, %r2169, -31, %r374;
	add.s32 	%r2169, %r1490, 1;
	setp.ne.s32 	%p61, %r2169, 5;
	@%p61 bra 	$L__BB0_78;
	st.local.u32 	[%rd1+4], %r1996;
	st.local.v2.u32 	[%rd1+8], {%r1995, %r1994};
	st.local.v2.u32 	[%rd1+16], {%r1993, %r1992};
$L__BB0_114:
	shr.u64 	%rd54, %rd3, 2;
	add.s32 	%r1974, %r1974, 1;
	setp.lt.u64 	%p62, %rd3, 4;
	@%p62 bra 	$L__BB0_115;
	bra.uni 	$L__BB0_2;
$L__BB0_115:
	mov.b64 	%rd55, 654;
	mov.b32 	%r2266, 0;
	mov.u64 	%rd33, precalc_xorwow_offset_matrix;
$L__BB0_116:
	and.b64  	%rd11, %rd55, 3;
	setp.eq.s64 	%p63, %rd11, 0;
	@%p63 bra 	$L__BB0_228;
	mul.wide.u32 	%rd32, %r2266, 3200;
	add.s64 	%rd12, %rd33, %rd32;
	mov.b32 	%r1992, 0;
	mov.u32 	%r1993, %r1992;
	mov.u32 	%r1994, %r1992;
	mov.u32 	%r1995, %r1992;
	mov.u32 	%r1996, %r1992;
	mov.u32 	%r2272, %r1992;
$L__BB0_118:
	mul.wide.u32 	%rd34, %r2272, 4;
	add.s64 	%rd35, %rd1, %rd34;
	ld.local.u32 	%r561, [%rd35+4];
	shl.b32 	%r562, %r2272, 5;
	mov.b32 	%r2278, 0;
$L__BB0_119:
	.pragma "nounroll";
	shr.u32 	%r1494, %r561, %r2278;
	and.b32  	%r1495, %r1494, 1;
	setp.eq.b32 	%p64, %r1495, 1;
	not.pred 	%p65, %p64;
	add.s32 	%r1496, %r562, %r2278;
	mul.lo.s32 	%r1497, %r1496, 5;
	mul.wide.u32 	%rd36, %r1497, 4;
	add.s64 	%rd13, %rd12, %rd36;
	@%p65 bra 	$L__BB0_121;
	ld.global.u32 	%r1498, [%rd13];
	xor.b32  	%r1996, %r1996, %r1498;
	ld.global.u32 	%r1499, [%rd13+4];
	xor.b32  	%r1995, %r1995, %r1499;
	ld.global.u32 	%r1500, [%rd13+8];
	xor.b32  	%r1994, %r1994, %r1500;
	ld.global.u32 	%r1501, [%rd13+12];
	xor.b32  	%r1993, %r1993, %r1501;
	ld.global.u32 	%r1502, [%rd13+16];
	xor.b32  	%r1992, %r1992, %r1502;
$L__BB0_121:
	and.b32  	%r1504, %r1494, 2;
	setp.eq.s32 	%p66, %r1504, 0;
	@%p66 bra 	$L__BB0_123;
	ld.global.u32 	%r1505, [%rd13+20];
	xor.b32  	%r1996, %r1996, %r1505;
	ld.global.u32 	%r1506, [%rd13+24];
	xor.b32  	%r1995, %r1995, %r1506;
	ld.global.u32 	%r1507, [%rd13+28];
	xor.b32  	%r1994, %r1994, %r1507;
	ld.global.u32 	%r1508, [%rd13+32];
	xor.b32  	%r1993, %r1993, %r1508;
	ld.global.u32 	%r1509, [%rd13+36];
	xor.b32  	%r1992, %r1992, %r1509;
$L__BB0_123:
	and.b32  	%r1511, %r1494, 4;
	setp.eq.s32 	%p67, %r1511, 0;
	@%p67 bra 	$L__BB0_125;
	ld.global.u32 	%r1512, [%rd13+40];
	xor.b32  	%r1996, %r1996, %r1512;
	ld.global.u32 	%r1513, [%rd13+44];
	xor.b32  	%r1995, %r1995, %r1513;
	ld.global.u32 	%r1514, [%rd13+48];
	xor.b32  	%r1994, %r1994, %r1514;
	ld.global.u32 	%r1515, [%rd13+52];
	xor.b32  	%r1993, %r1993, %r1515;
	ld.global.u32 	%r1516, [%rd13+56];
	xor.b32  	%r1992, %r1992, %r1516;
$L__BB0_125:
	and.b32  	%r1518, %r1494, 8;
	setp.eq.s32 	%p68, %r1518, 0;
	@%p68 bra 	$L__BB0_127;
	ld.global.u32 	%r1519, [%rd13+60];
	xor.b32  	%r1996, %r1996, %r1519;
	ld.global.u32 	%r1520, [%rd13+64];
	xor.b32  	%r1995, %r1995, %r1520;
	ld.global.u32 	%r1521, [%rd13+68];
	xor.b32  	%r1994, %r1994, %r1521;
	ld.global.u32 	%r1522, [%rd13+72];
	xor.b32  	%r1993, %r1993, %r1522;
	ld.global.u32 	%r1523, [%rd13+76];
	xor.b32  	%r1992, %r1992, %r1523;
$L__BB0_127:
	and.b32  	%r1525, %r1494, 16;
	setp.eq.s32 	%p69, %r1525, 0;
	@%p69 bra 	$L__BB0_129;
	ld.global.u32 	%r1526, [%rd13+80];
	xor.b32  	%r1996, %r1996, %r1526;
	ld.global.u32 	%r1527, [%rd13+84];
	xor.b32  	%r1995, %r1995, %r1527;
	ld.global.u32 	%r1528, [%rd13+88];
	xor.b32  	%r1994, %r1994, %r1528;
	ld.global.u32 	%r1529, [%rd13+92];
	xor.b32  	%r1993, %r1993, %r1529;
	ld.global.u32 	%r1530, [%rd13+96];
	xor.b32  	%r1992, %r1992, %r1530;
$L__BB0_129:
	and.b32  	%r1532, %r1494, 32;
	setp.eq.s32 	%p70, %r1532, 0;
	@%p70 bra 	$L__BB0_131;
	ld.global.u32 	%r1533, [%rd13+100];
	xor.b32  	%r1996, %r1996, %r1533;
	ld.global.u32 	%r1534, [%rd13+104];
	xor.b32  	%r1995, %r1995, %r1534;
	ld.global.u32 	%r1535, [%rd13+108];
	xor.b32  	%r1994, %r1994, %r1535;
	ld.global.u32 	%r1536, [%rd13+112];
	xor.b32  	%r1993, %r1993, %r1536;
	ld.global.u32 	%r1537, [%rd13+116];
	xor.b32  	%r1992, %r1992, %r1537;
$L__BB0_131:
	and.b32  	%r1539, %r1494, 64;
	setp.eq.s32 	%p71, %r1539, 0;
	@%p71 bra 	$L__BB0_133;
	ld.global.u32 	%r1540, [%rd13+120];
	xor.b32  	%r1996, %r1996, %r1540;
	ld.global.u32 	%r1541, [%rd13+124];
	xor.b32  	%r1995, %r1995, %r1541;
	ld.global.u32 	%r1542, [%rd13+128];
	xor.b32  	%r1994, %r1994, %r1542;
	ld.global.u32 	%r1543, [%rd13+132];
	xor.b32  	%r1993, %r1993, %r1543;
	ld.global.u32 	%r1544, [%rd13+136];
	xor.b32  	%r1992, %r1992, %r1544;
$L__BB0_133:
	and.b32  	%r1546, %r1494, 128;
	setp.eq.s32 	%p72, %r1546, 0;
	@%p72 bra 	$L__BB0_135;
	ld.global.u32 	%r1547, [%rd13+140];
	xor.b32  	%r1996, %r1996, %r1547;
	ld.global.u32 	%r1548, [%rd13+144];
	xor.b32  	%r1995, %r1995, %r1548;
	ld.global.u32 	%r1549, [%rd13+148];
	xor.b32  	%r1994, %r1994, %r1549;
	ld.global.u32 	%r1550, [%rd13+152];
	xor.b32  	%r1993, %r1993, %r1550;
	ld.global.u32 	%r1551, [%rd13+156];
	xor.b32  	%r1992, %r1992, %r1551;
$L__BB0_135:
	and.b32  	%r1553, %r1494, 256;
	setp.eq.s32 	%p73, %r1553, 0;
	@%p73 bra 	$L__BB0_137;
	ld.global.u32 	%r1554, [%rd13+160];
	xor.b32  	%r1996, %r1996, %r1554;
	ld.global.u32 	%r1555, [%rd13+164];
	xor.b32  	%r1995, %r1995, %r1555;
	ld.global.u32 	%r1556, [%rd13+168];
	xor.b32  	%r1994, %r1994, %r1556;
	ld.global.u32 	%r1557, [%rd13+172];
	xor.b32  	%r1993, %r1993, %r1557;
	ld.global.u32 	%r1558, [%rd13+176];
	xor.b32  	%r1992, %r1992, %r1558;
$L__BB0_137:
	and.b32  	%r1560, %r1494, 512;
	setp.eq.s32 	%p74, %r1560, 0;
	@%p74 bra 	$L__BB0_139;
	ld.global.u32 	%r1561, [%rd13+180];
	xor.b32  	%r1996, %r1996, %r1561;
	ld.global.u32 	%r1562, [%rd13+184];
	xor.b32  	%r1995, %r1995, %r1562;
	ld.global.u32 	%r1563, [%rd13+188];
	xor.b32  	%r1994, %r1994, %r1563;
	ld.global.u32 	%r1564, [%rd13+192];
	xor.b32  	%r1993, %r1993, %r1564;
	ld.global.u32 	%r1565, [%rd13+196];
	xor.b32  	%r1992, %r1992, %r1565;
$L__BB0_139:
	and.b32  	%r1567, %r1494, 1024;
	setp.eq.s32 	%p75, %r1567, 0;
	@%p75 bra 	$L__BB0_141;
	ld.global.u32 	%r1568, [%rd13+200];
	xor.b32  	%r1996, %r1996, %r1568;
	ld.global.u32 	%r1569, [%rd13+204];
	xor.b32  	%r1995, %r1995, %r1569;
	ld.global.u32 	%r1570, [%rd13+208];
	xor.b32  	%r1994, %r1994, %r1570;
	ld.global.u32 	%r1571, [%rd13+212];
	xor.b32  	%r1993, %r1993, %r1571;
	ld.global.u32 	%r1572, [%rd13+216];
	xor.b32  	%r1992, %r1992, %r1572;
$L__BB0_141:
	and.b32  	%r1574, %r1494, 2048;
	setp.eq.s32 	%p76, %r1574, 0;
	@%p76 bra 	$L__BB0_143;
	ld.global.u32 	%r1575, [%rd13+220];
	xor.b32  	%r1996, %r1996, %r1575;
	ld.global.u32 	%r1576, [%rd13+224];
	xor.b32  	%r1995, %r1995, %r1576;
	ld.global.u32 	%r1577, [%rd13+228];
	xor.b32  	%r1994, %r1994, %r1577;
	ld.global.u32 	%r1578, [%rd13+232];
	xor.b32  	%r1993, %r1993, %r1578;
	ld.global.u32 	%r1579, [%rd13+236];
	xor.b32  	%r1992, %r1992, %r1579;
$L__BB0_143:
	and.b32  	%r1581, %r1494, 4096;
	setp.eq.s32 	%p77, %r1581, 0;
	@%p77 bra 	$L__BB0_145;
	ld.global.u32 	%r1582, [%rd13+240];
	xor.b32  	%r1996, %r1996, %r1582;
	ld.global.u32 	%r1583, [%rd13+244];
	xor.b32  	%r1995, %r1995, %r1583;
	ld.global.u32 	%r1584, [%rd13+248];
	xor.b32  	%r1994, %r1994, %r1584;
	ld.global.u32 	%r1585, [%rd13+252];
	xor.b32  	%r1993, %r1993, %r1585;
	ld.global.u32 	%r1586, [%rd13+256];
	xor.b32  	%r1992, %r1992, %r1586;
$L__BB0_145:
	and.b32  	%r1588, %r1494, 8192;
	setp.eq.s32 	%p78, %r1588, 0;
	@%p78 bra 	$L__BB0_147;
	ld.global.u32 	%r1589, [%rd13+260];
	xor.b32  	%r1996, %r1996, %r1589;
	ld.global.u32 	%r1590, [%rd13+264];
	xor.b32  	%r1995, %r1995, %r1590;
	ld.global.u32 	%r1591, [%rd13+268];
	xor.b32  	%r1994, %r1994, %r1591;
	ld.global.u32 	%r1592, [%rd13+272];
	xor.b32  	%r1993, %r1993, %r1592;
	ld.global.u32 	%r1593, [%rd13+276];
	xor.b32  	%r1992, %r1992, %r1593;
$L__BB0_147:
	and.b32  	%r1595, %r1494, 16384;
	setp.eq.s32 	%p79, %r1595, 0;
	@%p79 bra 	$L__BB0_149;
	ld.global.u32 	%r1596, [%rd13+280];
	xor.b32  	%r1996, %r1996, %r1596;
	ld.global.u32 	%r1597, [%rd13+284];
	xor.b32  	%r1995, %r1995, %r1597;
	ld.global.u32 	%r1598, [%rd13+288];
	xor.b32  	%r1994, %r1994, %r1598;
	ld.global.u32 	%r1599, [%rd13+292];
	xor.b32  	%r1993, %r1993, %r1599;
	ld.global.u32 	%r1600, [%rd13+296];
	xor.b32  	%r1992, %r1992, %r1600;
$L__BB0_149:
	and.b32  	%r1602, %r1494, 32768;
	setp.eq.s32 	%p80, %r1602, 0;
	@%p80 bra 	$L__BB0_151;
	ld.global.u32 	%r1603, [%rd13+300];
	xor.b32  	%r1996, %r1996, %r1603;
	ld.global.u32 	%r1604, [%rd13+304];
	xor.b32  	%r1995, %r1995, %r1604;
	ld.global.u32 	%r1605, [%rd13+308];
	xor.b32  	%r1994, %r1994, %r1605;
	ld.global.u32 	%r1606, [%rd13+312];
	xor.b32  	%r1993, %r1993, %r1606;
	ld.global.u32 	%r1607, [%rd13+316];
	xor.b32  	%r1992, %r1992, %r1607;
$L__BB0_151:
	add.s32 	%r2278, %r2278, 16;
	setp.ne.s32 	%p81, %r2278, 32;
	@%p81 bra 	$L__BB0_119;
	mad.lo.s32 	%r1608, %r2272, -31, %r562;
	add.s32 	%r2272, %r1608, 1;
	setp.ne.s32 	%p82, %r2272, 5;
	@%p82 bra 	$L__BB0_118;
	st.local.u32 	[%rd1+4], %r1996;
	st.local.v2.u32 	[%rd1+8], {%r1995, %r1994};
	st.local.v2.u32 	[%rd1+16], {%r1993, %r1992};
	setp.eq.s64 	%p83, %rd11, 1;
	@%p83 bra 	$L__BB0_228;
	mov.b32 	%r1992, 0;
	mov.u32 	%r1993, %r1992;
	mov.u32 	%r1994, %r1992;
	mov.u32 	%r1995, %r1992;
	mov.u32 	%r1996, %r1992;
	mov.u32 	%r2364, %r1992;
$L__BB0_155:
	mul.wide.u32 	%rd37, %r2364, 4;
	add.s64 	%rd38, %rd1, %rd37;
	ld.local.u32 	%r737, [%rd38+4];
	shl.b32 	%r738, %r2364, 5;
	mov.b32 	%r2370, 0;
$L__BB0_156:
	.pragma "nounroll";
	shr.u32 	%r1611, %r737, %r2370;
	and.b32  	%r1612, %r1611, 1;
	setp.eq.b32 	%p84, %r1612, 1;
	not.pred 	%p85, %p84;
	add.s32 	%r1613, %r738, %r2370;
	mul.lo.s32 	%r1614, %r1613, 5;
	mul.wide.u32 	%rd39, %r1614, 4;
	add.s64 	%rd14, %rd12, %rd39;
	@%p85 bra 	$L__BB0_158;
	ld.global.u32 	%r1615, [%rd14];
	xor.b32  	%r1996, %r1996, %r1615;
	ld.global.u32 	%r1616, [%rd14+4];
	xor.b32  	%r1995, %r1995, %r1616;
	ld.global.u32 	%r1617, [%rd14+8];
	xor.b32  	%r1994, %r1994, %r1617;
	ld.global.u32 	%r1618, [%rd14+12];
	xor.b32  	%r1993, %r1993, %r1618;
	ld.global.u32 	%r1619, [%rd14+16];
	xor.b32  	%r1992, %r1992, %r1619;
$L__BB0_158:
	and.b32  	%r1621, %r1611, 2;
	setp.eq.s32 	%p86, %r1621, 0;
	@%p86 bra 	$L__BB0_160;
	ld.global.u32 	%r1622, [%rd14+20];
	xor.b32  	%r1996, %r1996, %r1622;
	ld.global.u32 	%r1623, [%rd14+24];
	xor.b32  	%r1995, %r1995, %r1623;
	ld.global.u32 	%r1624, [%rd14+28];
	xor.b32  	%r1994, %r1994, %r1624;
	ld.global.u32 	%r1625, [%rd14+32];
	xor.b32  	%r1993, %r1993, %r1625;
	ld.global.u32 	%r1626, [%rd14+36];
	xor.b32  	%r1992, %r1992, %r1626;
$L__BB0_160:
	and.b32  	%r1628, %r1611, 4;
	setp.eq.s32 	%p87, %r1628, 0;
	@%p87 bra 	$L__BB0_162;
	ld.global.u32 	%r1629, [%rd14+40];
	xor.b32  	%r1996, %r1996, %r1629;
	ld.global.u32 	%r1630, [%rd14+44];
	xor.b32  	%r1995, %r1995, %r1630;
	ld.global.u32 	%r1631, [%rd14+48];
	xor.b32  	%r1994, %r1994, %r1631;
	ld.global.u32 	%r1632, [%rd14+52];
	xor.b32  	%r1993, %r1993, %r1632;
	ld.global.u32 	%r1633, [%rd14+56];
	xor.b32  	%r1992, %r1992, %r1633;
$L__BB0_162:
	and.b32  	%r1635, %r1611, 8;
	setp.eq.s32 	%p88, %r1635, 0;
	@%p88 bra 	$L__BB0_164;
	ld.global.u32 	%r1636, [%rd14+60];
	xor.b32  	%r1996, %r1996, %r1636;
	ld.global.u32 	%r1637, [%rd14+64];
	xor.b32  	%r1995, %r1995, %r1637;
	ld.global.u32 	%r1638, [%rd14+68];
	xor.b32  	%r1994, %r1994, %r1638;
	ld.global.u32 	%r1639, [%rd14+72];
	xor.b32  	%r1993, %r1993, %r1639;
	ld.global.u32 	%r1640, [%rd14+76];
	xor.b32  	%r1992, %r1992, %r1640;
$L__BB0_164:
	and.b32  	%r1642, %r1611, 16;
	setp.eq.s32 	%p89, %r1642, 0;
	@%p89 bra 	$L__BB0_166;
	ld.global.u32 	%r1643, [%rd14+80];
	xor.b32  	%r1996, %r1996, %r1643;
	ld.global.u32 	%r1644, [%rd14+84];
	xor.b32  	%r1995, %r1995, %r1644;
	ld.global.u32 	%r1645, [%rd14+88];
	xor.b32  	%r1994, %r1994, %r1645;
	ld.global.u32 	%r1646, [%rd14+92];
	xor.b32  	%r1993, %r1993, %r1646;
	ld.global.u32 	%r1647, [%rd14+96];
	xor.b32  	%r1992, %r1992, %r1647;
$L__BB0_166:
	and.b32  	%r1649, %r1611, 32;
	setp.eq.s32 	%p90, %r1649, 0;
	@%p90 bra 	$L__BB0_168;
	ld.global.u32 	%r1650, [%rd14+100];
	xor.b32  	%r1996, %r1996, %r1650;
	ld.global.u32 	%r1651, [%rd14+104];
	xor.b32  	%r1995, %r1995, %r1651;
	ld.global.u32 	%r1652, [%rd14+108];
	xor.b32  	%r1994, %r1994, %r1652;
	ld.global.u32 	%r1653, [%rd14+112];
	xor.b32  	%r1993, %r1993, %r1653;
	ld.global.u32 	%r1654, [%rd14+116];
	xor.b32  	%r1992, %r1992, %r1654;
$L__BB0_168:
	and.b32  	%r1656, %r1611, 64;
	setp.eq.s32 	%p91, %r1656, 0;
	@%p91 bra 	$L__BB0_170;
	ld.global.u32 	%r1657, [%rd14+120];
	xor.b32  	%r1996, %r1996, %r1657;
	ld.global.u32 	%r1658, [%rd14+124];
	xor.b32  	%r1995, %r1995, %r1658;
	ld.global.u32 	%r1659, [%rd14+128];
	xor.b32  	%r1994, %r1994, %r1659;
	ld.global.u32 	%r1660, [%rd14+132];
	xor.b32  	%r1993, %r1993, %r1660;
	ld.global.u32 	%r1661, [%rd14+136];
	xor.b32  	%r1992, %r1992, %r1661;
$L__BB0_170:
	and.b32  	%r1663, %r1611, 128;
	setp.eq.s32 	%p92, %r1663, 0;
	@%p92 bra 	$L__BB0_172;
	ld.global.u32 	%r1664, [%rd14+140];
	xor.b32  	%r1996, %r1996, %r1664;
	ld.global.u32 	%r1665, [%rd14+144];
	xor.b32  	%r1995, %r1995, %r1665;
	ld.global.u32 	%r1666, [%rd14+148];
	xor.b32  	%r1994, %r1994, %r1666;
	ld.global.u32 	%r1667, [%rd14+152];
	xor.b32  	%r1993, %r1993, %r1667;
	ld.global.u32 	%r1668, [%rd14+156];
	xor.b32  	%r1992, %r1992, %r1668;
$L__BB0_172:
	and.b32  	%r1670, %r1611, 256;
	setp.eq.s32 	%p93, %r1670, 0;
	@%p93 bra 	$L__BB0_174;
	ld.global.u32 	%r1671, [%rd14+160];
	xor.b32  	%r1996, %r1996, %r1671;
	ld.global.u32 	%r1672, [%rd14+164];
	xor.b32  	%r1995, %r1995, %r1672;
	ld.global.u32 	%r1673, [%rd14+168];
	xor.b32  	%r1994, %r1994, %r1673;
	ld.global.u32 	%r1674, [%rd14+172];
	xor.b32  	%r1993, %r1993, %r1674;
	ld.global.u32 	%r1675, [%rd14+176];
	xor.b32  	%r1992, %r1992, %r1675;
$L__BB0_174:
	and.b32  	%r1677, %r1611, 512;
	setp.eq.s32 	%p94, %r1677, 0;
	@%p94 bra 	$L__BB0_176;
	ld.global.u32 	%r1678, [%rd14+180];
	xor.b32  	%r1996, %r1996, %r1678;
	ld.global.u32 	%r1679, [%rd14+184];
	xor.b32  	%r1995, %r1995, %r1679;
	ld.global.u32 	%r1680, [%rd14+188];
	xor.b32  	%r1994, %r1994, %r1680;
	ld.global.u32 	%r1681, [%rd14+192];
	xor.b32  	%r1993, %r1993, %r1681;
	ld.global.u32 	%r1682, [%rd14+196];
	xor.b32  	%r1992, %r1992, %r1682;
$L__BB0_176:
	and.b32  	%r1684, %r1611, 1024;
	setp.eq.s32 	%p95, %r1684, 0;
	@%p95 bra 	$L__BB0_178;
	ld.global.u32 	%r1685, [%rd14+200];
	xor.b32  	%r1996, %r1996, %r1685;
	ld.global.u32 	%r1686, [%rd14+204];
	xor.b32  	%r1995, %r1995, %r1686;
	ld.global.u32 	%r1687, [%rd14+208];
	xor.b32  	%r1994, %r1994, %r1687;
	ld.global.u32 	%r1688, [%rd14+212];
	xor.b32  	%r1993, %r1993, %r1688;
	ld.global.u32 	%r1689, [%rd14+216];
	xor.b32  	%r1992, %r1992, %r1689;
$L__BB0_178:
	and.b32  	%r1691, %r1611, 2048;
	setp.eq.s32 	%p96, %r1691, 0;
	@%p96 bra 	$L__BB0_180;
	ld.global.u32 	%r1692, [%rd14+220];
	xor.b32  	%r1996, %r1996, %r1692;
	ld.global.u32 	%r1693, [%rd14+224];
	xor.b32  	%r1995, %r1995, %r1693;
	ld.global.u32 	%r1694, [%rd14+228];
	xor.b32  	%r1994, %r1994, %r1694;
	ld.global.u32 	%r1695, [%rd14+232];
	xor.b32  	%r1993, %r1993, %r1695;
	ld.global.u32 	%r1696, [%rd14+236];
	xor.b32  	%r1992, %r1992, %r1696;
$L__BB0_180:
	and.b32  	%r1698, %r1611, 4096;
	setp.eq.s32 	%p97, %r1698, 0;
	@%p97 bra 	$L__BB0_182;
	ld.global.u32 	%r1699, [%rd14+240];
	xor.b32  	%r1996, %r1996, %r1699;
	ld.global.u32 	%r1700, [%rd14+244];
	xor.b32  	%r1995, %r1995, %r1700;
	ld.global.u32 	%r1701, [%rd14+248];
	xor.b32  	%r1994, %r1994, %r1701;
	ld.global.u32 	%r1702, [%rd14+252];
	xor.b32  	%r1993, %r1993, %r1702;
	ld.global.u32 	%r1703, [%rd14+256];
	xor.b32  	%r1992, %r1992, %r1703;
$L__BB0_182:
	and.b32  	%r1705, %r1611, 8192;
	setp.eq.s32 	%p98, %r1705, 0;
	@%p98 bra 	$L__BB0_184;
	ld.global.u32 	%r1706, [%rd14+260];
	xor.b32  	%r1996, %r1996, %r1706;
	ld.global.u32 	%r1707, [%rd14+264];
	xor.b32  	%r1995, %r1995, %r1707;
	ld.global.u32 	%r1708, [%rd14+268];
	xor.b32  	%r1994, %r1994, %r1708;
	ld.global.u32 	%r1709, [%rd14+272];
	xor.b32  	%r1993, %r1993, %r1709;
	ld.global.u32 	%r1710, [%rd14+276];
	xor.b32  	%r1992, %r1992, %r1710;
$L__BB0_184:
	and.b32  	%r1712, %r1611, 16384;
	setp.eq.s32 	%p99, %r1712, 0;
	@%p99 bra 	$L__BB0_186;
	ld.global.u32 	%r1713, [%rd14+280];
	xor.b32  	%r1996, %r1996, %r1713;
	ld.global.u32 	%r1714, [%rd14+284];
	xor.b32  	%r1995, %r1995, %r1714;
	ld.global.u32 	%r1715, [%rd14+288];
	xor.b32  	%r1994, %r1994, %r1715;
	ld.global.u32 	%r1716, [%rd14+292];
	xor.b32  	%r1993, %r1993, %r1716;
	ld.global.u32 	%r1717, [%rd14+296];
	xor.b32  	%r1992, %r1992, %r1717;
$L__BB0_186:
	and.b32  	%r1719, %r1611, 32768;
	setp.eq.s32 	%p100, %r1719, 0;
	@%p100 bra 	$L__BB0_188;
	ld.global.u32 	%r1720, [%rd14+300];
	xor.b32  	%r1996, %r1996, %r1720;
	ld.global.u32 	%r1721, [%rd14+304];
	xor.b32  	%r1995, %r1995, %r1721;
	ld.global.u32 	%r1722, [%rd14+308];
	xor.b32  	%r1994, %r1994, %r1722;
	ld.global.u32 	%r1723, [%rd14+312];
	xor.b32  	%r1993, %r1993, %r1723;
	ld.global.u32 	%r1724, [%rd14+316];
	xor.b32  	%r1992, %r1992, %r1724;
$L__BB0_188:
	add.s32 	%r2370, %r2370, 16;
	setp.ne.s32 	%p101, %r2370, 32;
	@%p101 bra 	$L__BB0_156;
	mad.lo.s32 	%r1725, %r2364, -31, %r738;
	add.s32 	%r2364, %r1725, 1;
	setp.ne.s32 	%p102, %r2364, 5;
	@%p102 bra 	$L__BB0_155;
	st.local.u32 	[%rd1+4], %r1996;
	st.local.v2.u32 	[%rd1+8], {%r1995, %r1994};
	st.local.v2.u32 	[%rd1+16], {%r1993, %r1992};
	setp.ne.s64 	%p103, %rd11, 3;
	@%p103 bra 	$L__BB0_228;
	mov.b32 	%r1992, 0;
	mov.u32 	%r1993, %r1992;
	mov.u32 	%r1994, %r1992;
	mov.u32 	%r1995, %r1992;
	mov.u32 	%r1996, %r1992;
	mov.u32 	%r2456, %r1992;
$L__BB0_192:
	mul.wide.u32 	%rd40, %r2456, 4;
	add.s64 	%rd41, %rd1, %rd40;
	ld.local.u32 	%r913, [%rd41+4];
	shl.b32 	%r914, %r2456, 5;
	mov.b32 	%r2462, 0;
$L__BB0_193:
	.pragma "nounroll";
	shr.u32 	%r1728, %r913, %r2462;
	and.b32  	%r1729, %r1728, 1;
	setp.eq.b32 	%p104, %r1729, 1;
	not.pred 	%p105, %p104;
	add.s32 	%r1730, %r914, %r2462;
	mul.lo.s32 	%r1731, %r1730, 5;
	mul.wide.u32 	%rd42, %r1731, 4;
	add.s64 	%rd15, %rd12, %rd42;
	@%p105 bra 	$L__BB0_195;
	ld.global.u32 	%r1732, [%rd15];
	xor.b32  	%r1996, %r1996, %r1732;
	ld.global.u32 	%r1733, [%rd15+4];
	xor.b32  	%r1995, %r1995, %r1733;
	ld.global.u32 	%r1734, [%rd15+8];
	xor.b32  	%r1994, %r1994, %r1734;
	ld.global.u32 	%r1735, [%rd15+12];
	xor.b32  	%r1993, %r1993, %r1735;
	ld.global.u32 	%r1736, [%rd15+16];
	xor.b32  	%r1992, %r1992, %r1736;
$L__BB0_195:
	and.b32  	%r1738, %r1728, 2;
	setp.eq.s32 	%p106, %r1738, 0;
	@%p106 bra 	$L__BB0_197;
	ld.global.u32 	%r1739, [%rd15+20];
	xor.b32  	%r1996, %r1996, %r1739;
	ld.global.u32 	%r1740, [%rd15+24];
	xor.b32  	%r1995, %r1995, %r1740;
	ld.global.u32 	%r1741, [%rd15+28];
	xor.b32  	%r1994, %r1994, %r1741;
	ld.global.u32 	%r1742, [%rd15+32];
	xor.b32  	%r1993, %r1993, %r1742;
	ld.global.u32 	%r1743, [%rd15+36];
	xor.b32  	%r1992, %r1992, %r1743;
$L__BB0_197:
	and.b32  	%r1745, %r1728, 4;
	setp.eq.s32 	%p107, %r1745, 0;
	@%p107 bra 	$L__BB0_199;
	ld.global.u32 	%r1746, [%rd15+40];
	xor.b32  	%r1996, %r1996, %r1746;
	ld.global.u32 	%r1747, [%rd15+44];
	xor.b32  	%r1995, %r1995, %r1747;
	ld.global.u32 	%r1748, [%rd15+48];
	xor.b32  	%r1994, %r1994, %r1748;
	ld.global.u32 	%r1749, [%rd15+52];
	xor.b32  	%r1993, %r1993, %r1749;
	ld.global.u32 	%r1750, [%rd15+56];
	xor.b32  	%r1992, %r1992, %r1750;
$L__BB0_199:
	and.b32  	%r1752, %r1728, 8;
	setp.eq.s32 	%p108, %r1752, 0;
	@%p108 bra 	$L__BB0_201;
	ld.global.u32 	%r1753, [%rd15+60];
	xor.b32  	%r1996, %r1996, %r1753;
	ld.global.u32 	%r1754, [%rd15+64];
	xor.b32  	%r1995, %r1995, %r1754;
	ld.global.u32 	%r1755, [%rd15+68];
	xor.b32  	%r1994, %r1994, %r1755;
	ld.global.u32 	%r1756, [%rd15+72];
	xor.b32  	%r1993, %r1993, %r1756;
	ld.global.u32 	%r1757, [%rd15+76];
	xor.b32  	%r1992, %r1992, %r1757;
$L__BB0_201:
	and.b32  	%r1759, %r1728, 16;
	setp.eq.s32 	%p109, %r1759, 0;
	@%p109 bra 	$L__BB0_203;
	ld.global.u32 	%r1760, [%rd15+80];
	xor.b32  	%r1996, %r1996, %r1760;
	ld.global.u32 	%r1761, [%rd15+84];
	xor.b32  	%r1995, %r1995, %r1761;
	ld.global.u32 	%r1762, [%rd15+88];
	xor.b32  	%r1994, %r1994, %r1762;
	ld.global.u32 	%r1763, [%rd15+92];
	xor.b32  	%r1993, %r1993, %r1763;
	ld.global.u32 	%r1764, [%rd15+96];
	xor.b32  	%r1992, %r1992, %r1764;
$L__BB0_203:
	and.b32  	%r1766, %r1728, 32;
	setp.eq.s32 	%p110, %r1766, 0;
	@%p110 bra 	$L__BB0_205;
	ld.global.u32 	%r1767, [%rd15+100];
	xor.b32  	%r1996, %r1996, %r1767;
	ld.global.u32 	%r1768, [%rd15+104];
	xor.b32  	%r1995, %r1995, %r1768;
	ld.global.u32 	%r1769, [%rd15+108];
	xor.b32  	%r1994, %r1994, %r1769;
	ld.global.u32 	%r1770, [%rd15+112];
	xor.b32  	%r1993, %r1993, %r1770;
	ld.global.u32 	%r1771, [%rd15+116];
	xor.b32  	%r1992, %r1992, %r1771;
$L__BB0_205:
	and.b32  	%r1773, %r1728, 64;
	setp.eq.s32 	%p111, %r1773, 0;
	@%p111 bra 	$L__BB0_207;
	ld.global.u32 	%r1774, [%rd15+120];
	xor.b32  	%r1996, %r1996, %r1774;
	ld.global.u32 	%r1775, [%rd15+124];
	xor.b32  	%r1995, %r1995, %r1775;
	ld.global.u32 	%r1776, [%rd15+128];
	xor.b32  	%r1994, %r1994, %r1776;
	ld.global.u32 	%r1777, [%rd15+132];
	xor.b32  	%r1993, %r1993, %r1777;
	ld.global.u32 	%r1778, [%rd15+136];
	xor.b32  	%r1992, %r1992, %r1778;
$L__BB0_207:
	and.b32  	%r1780, %r1728, 128;
	setp.eq.s32 	%p112, %r1780, 0;
	@%p112 bra 	$L__BB0_209;
	ld.global.u32 	%r1781, [%rd15+140];
	xor.b32  	%r1996, %r1996, %r1781;
	ld.global.u32 	%r1782, [%rd15+144];
	xor.b32  	%r1995, %r1995, %r1782;
	ld.global.u32 	%r1783, [%rd15+148];
	xor.b32  	%r1994, %r1994, %r1783;
	ld.global.u32 	%r1784, [%rd15+152];
	xor.b32  	%r1993, %r1993, %r1784;
	ld.global.u32 	%r1785, [%rd15+156];
	xor.b32  	%r1992, %r1992, %r1785;
$L__BB0_209:
	and.b32  	%r1787, %r1728, 256;
	setp.eq.s32 	%p113, %r1787, 0;
	@%p113 bra 	$L__BB0_211;
	ld.global.u32 	%r1788, [%rd15+160];
	xor.b32  	%r1996, %r1996, %r1788;
	ld.global.u32 	%r1789, [%rd15+164];
	xor.b32  	%r1995, %r1995, %r1789;
	ld.global.u32 	%r1790, [%rd15+168];
	xor.b32  	%r1994, %r1994, %r1790;
	ld.global.u32 	%r1791, [%rd15+172];
	xor.b32  	%r1993, %r1993, %r1791;
	ld.global.u32 	%r1792, [%rd15+176];
	xor.b32  	%r1992, %r1992, %r1792;
$L__BB0_211:
	and.b32  	%r1794, %r1728, 512;
	setp.eq.s32 	%p114, %r1794, 0;
	@%p114 bra 	$L__BB0_213;
	ld.global.u32 	%r1795, [%rd15+180];
	xor.b32  	%r1996, %r1996, %r1795;
	ld.global.u32 	%r1796, [%rd15+184];
	xor.b32  	%r1995, %r1995, %r1796;
	ld.global.u32 	%r1797, [%rd15+188];
	xor.b32  	%r1994, %r1994, %r1797;
	ld.global.u32 	%r1798, [%rd15+192];
	xor.b32  	%r1993, %r1993, %r1798;
	ld.global.u32 	%r1799, [%rd15+196];
	xor.b32  	%r1992, %r1992, %r1799;
$L__BB0_213:
	and.b32  	%r1801, %r1728, 1024;
	setp.eq.s32 	%p115, %r1801, 0;
	@%p115 bra 	$L__BB0_215;
	ld.global.u32 	%r1802, [%rd15+200];
	xor.b32  	%r1996, %r1996, %r1802;
	ld.global.u32 	%r1803, [%rd15+204];
	xor.b32  	%r1995, %r1995, %r1803;
	ld.global.u32 	%r1804, [%rd15+208];
	xor.b32  	%r1994, %r1994, %r1804;
	ld.global.u32 	%r1805, [%rd15+212];
	xor.b32  	%r1993, %r1993, %r1805;
	ld.global.u32 	%r1806, [%rd15+216];
	xor.b32  	%r1992, %r1992, %r1806;
$L__BB0_215:
	and.b32  	%r1808, %r1728, 2048;
	setp.eq.s32 	%p116, %r1808, 0;
	@%p116 bra 	$L__BB0_217;
	ld.global.u32 	%r1809, [%rd15+220];
	xor.b32  	%r1996, %r1996, %r1809;
	ld.global.u32 	%r1810, [%rd15+224];
	xor.b32  	%r1995, %r1995, %r1810;
	ld.global.u32 	%r1811, [%rd15+228];
	xor.b32  	%r1994, %r1994, %r1811;
	ld.global.u32 	%r1812, [%rd15+232];
	xor.b32  	%r1993, %r1993, %r1812;
	ld.global.u32 	%r1813, [%rd15+236];
	xor.b32  	%r1992, %r1992, %r1813;
$L__BB0_217:
	and.b32  	%r1815, %r1728, 4096;
	setp.eq.s32 	%p117, %r1815, 0;
	@%p117 bra 	$L__BB0_219;
	ld.global.u32 	%r1816, [%rd15+240];
	xor.b32  	%r1996, %r1996, %r1816;
	ld.global.u32 	%r1817, [%rd15+244];
	xor.b32  	%r1995, %r1995, %r1817;
	ld.global.u32 	%r1818, [%rd15+248];
	xor.b32  	%r1994, %r1994, %r1818;
	ld.global.u32 	%r1819, [%rd15+252];
	xor.b32  	%r1993, %r1993, %r1819;
	ld.global.u32 	%r1820, [%rd15+256];
	xor.b32  	%r1992, %r1992, %r1820;
$L__BB0_219:
	and.b32  	%r1822, %r1728, 8192;
	setp.eq.s32 	%p118, %r1822, 0;
	@%p118 bra 	$L__BB0_221;
	ld.global.u32 	%r1823, [%rd15+260];
	xor.b32  	%r1996, %r1996, %r1823;
	ld.global.u32 	%r1824, [%rd15+264];
	xor.b32  	%r1995, %r1995, %r1824;
	ld.global.u32 	%r1825, [%rd15+268];
	xor.b32  	%r1994, %r1994, %r1825;
	ld.global.u32 	%r1826, [%rd15+272];
	xor.b32  	%r1993, %r1993, %r1826;
	ld.global.u32 	%r1827, [%rd15+276];
	xor.b32  	%r1992, %r1992, %r1827;
$L__BB0_221:
	and.b32  	%r1829, %r1728, 16384;
	setp.eq.s32 	%p119, %r1829, 0;
	@%p119 bra 	$L__BB0_223;
	ld.global.u32 	%r1830, [%rd15+280];
	xor.b32  	%r1996, %r1996, %r1830;
	ld.global.u32 	%r1831, [%rd15+284];
	xor.b32  	%r1995, %r1995, %r1831;
	ld.global.u32 	%r1832, [%rd15+288];
	xor.b32  	%r1994, %r1994, %r1832;
	ld.global.u32 	%r1833, [%rd15+292];
	xor.b32  	%r1993, %r1993, %r1833;
	ld.global.u32 	%r1834, [%rd15+296];
	xor.b32  	%r1992, %r1992, %r1834;
$L__BB0_223:
	and.b32  	%r1836, %r1728, 32768;
	setp.eq.s32 	%p120, %r1836, 0;
	@%p120 bra 	$L__BB0_225;
	ld.global.u32 	%r1837, [%rd15+300];
	xor.b32  	%r1996, %r1996, %r1837;
	ld.global.u32 	%r1838, [%rd15+304];
	xor.b32  	%r1995, %r1995, %r1838;
	ld.global.u32 	%r1839, [%rd15+308];
	xor.b32  	%r1994, %r1994, %r1839;
	ld.global.u32 	%r1840, [%rd15+312];
	xor.b32  	%r1993, %r1993, %r1840;
	ld.global.u32 	%r1841, [%rd15+316];
	xor.b32  	%r1992, %r1992, %r1841;
$L__BB0_225:
	add.s32 	%r2462, %r2462, 16;
	setp.ne.s32 	%p121, %r2462, 32;
	@%p121 bra 	$L__BB0_193;
	mad.lo.s32 	%r1842, %r2456, -31, %r914;
	add.s32 	%r2456, %r1842, 1;
	setp.ne.s32 	%p122, %r2456, 5;
	@%p122 bra 	$L__BB0_192;
	st.local.u32 	[%rd1+4], %r1996;
	st.local.v2.u32 	[%rd1+8], {%r1995, %r1994};
	st.local.v2.u32 	[%rd1+16], {%r1993, %r1992};
$L__BB0_228:
	shr.u64 	%rd55, %rd55, 2;
	add.s32 	%r2266, %r2266, 1;
	setp.ne.s32 	%p123, %r2266, 5;
	@%p123 bra 	$L__BB0_116;
	cvta.to.global.u64 	%rd43, %rd18;
	mul.wide.u32 	%rd44, %r2, 20;
	add.s64 	%rd45, %rd43, %rd44;
	ld.global.u32 	%r1845, [%rd45];
	ld.global.u32 	%r1089, [%rd45+4];
	ld.global.u32 	%r1846, [%rd45+8];
	ld.global.u32 	%r1847, [%rd45+12];
	ld.global.u32 	%r1090, [%rd45+16];
	cvt.rn.f64.s32 	%fd1, %r1845;
	mov.f64 	%fd7, 0d4014000000000000;
	{
	.reg .b32 %temp; 
	mov.b64 	{%temp, %r1091}, %fd7;
	}
	and.b32  	%r1092, %r1091, 2146435072;
	setp.lt.s32 	%p124, %r1091, 0;
	selp.b32 	%r1093, 0, 2146435072, %p124;
	mov.f64 	%fd8, 0d4010000000000000;
	{
	.reg .b32 %temp; 
	mov.b64 	{%temp, %r1094}, %fd8;
	}
	and.b32  	%r1095, %r1094, 2146435072;
	setp.lt.s32 	%p125, %r1094, 0;
	selp.b32 	%r1096, 0, 2146435072, %p125;
	cvt.rn.f64.s32 	%fd2, %r1846;
	mov.f64 	%fd9, 0d4008000000000000;
	{
	.reg .b32 %temp; 
	mov.b64 	{%temp, %r1097}, %fd9;
	}
	and.b32  	%r1098, %r1097, 2146435072;
	setp.lt.s32 	%p126, %r1097, 0;
	selp.b32 	%r1099, 0, 2146435072, %p126;
	cvt.rn.f64.s32 	%fd3, %r1847;
	mov.f64 	%fd10, 0d4000000000000000;
	{
	.reg .b32 %temp; 
	mov.b64 	{%temp, %r1100}, %fd10;
	}
	and.b32  	%r1101, %r1100, 2146435072;
	setp.lt.s32 	%p127, %r1100, 0;
	selp.b32 	%r1102, 0, 2146435072, %p127;
	mov.f64 	%fd131, 0d0000000000000000;
	mov.b32 	%r2554, 0;
	mov.b32 	%r2548, 1445169597;
$L__BB0_230:
	mov.u32 	%r2560, %r1995;
	mov.u32 	%r1995, %r1994;
	mov.u32 	%r1994, %r1993;
	mov.u32 	%r1993, %r1992;
	setp.lt.s32 	%p128, %r1100, 0;
	setp.eq.s32 	%p129, %r1101, 1062207488;
	setp.lt.s32 	%p130, %r1097, 0;
	setp.eq.s32 	%p131, %r1098, 1073741824;
	setp.lt.s32 	%p132, %r1094, 0;
	setp.eq.s32 	%p133, %r1095, 1072693248;
	setp.lt.s32 	%p134, %r1091, 0;
	setp.eq.s32 	%p135, %r1092, 1074790400;
	shr.u32 	%r1852, %r1996, 2;
	xor.b32  	%r1853, %r1852, %r1996;
	shl.b32 	%r1854, %r1993, 4;
	shl.b32 	%r1855, %r1853, 1;
	xor.b32  	%r1856, %r1855, %r1854;
	xor.b32  	%r1857, %r1856, %r1853;
	xor.b32  	%r1992, %r1857, %r1993;
	add.s32 	%r1858, %r2548, %r1992;
	cvt.rn.f32.u32 	%f1, %r1858;
	fma.rn.f32 	%f2, %f1, 0f2F800000, 0f2F000000;
	add.f32 	%f3, %f2, %f2;
	add.f32 	%f4, %f3, 0f00000000;
	cvt.f64.f32 	%fd11, %f4;
	{
	.reg .b32 %temp; 
	mov.b64 	{%temp, %r1859}, %fd11;
	}
	{ // callseq 0, 0
	.param .b64 param0;
	st.param.f64 	[param0], %fd11;
	.param .b64 param1;
	st.param.f64 	[param1], 0d4014000000000000;
	.param .b64 retval0;
	call.uni (retval0), 
	__internal_accurate_pow, 
	(
	param0, 
	param1
	);
	ld.param.f64 	%fd12, [retval0];
	} // callseq 0
	setp.lt.s32 	%p136, %r1859, 0;
	neg.f64 	%fd14, %fd12;
	selp.f64 	%fd15, %fd14, %fd12, %p135;
	selp.f64 	%fd16, %fd15, %fd12, %p136;
	setp.eq.f32 	%p137, %f3, 0f00000000;
	selp.b32 	%r1860, %r1859, 0, %p135;
	or.b32  	%r1861, %r1860, 2146435072;
	selp.b32 	%r1862, %r1861, %r1860, %p134;
	mov.b32 	%r1863, 0;
	mov.b64 	%fd17, {%r1863, %r1862};
	selp.f64 	%fd18, %fd17, %fd16, %p137;
	add.f64 	%fd19, %fd11, 0d4014000000000000;
	{
	.reg .b32 %temp; 
	mov.b64 	{%temp, %r1864}, %fd19;
	}
	and.b32  	%r1865, %r1864, 2146435072;
	setp.eq.s32 	%p138, %r1865, 2146435072;
	setp.eq.f32 	%p139, %f3, 0f7F800000;
	and.b32  	%r1866, %r1091, 2147483647;
	setp.ne.s32 	%p140, %r1866, 1071644672;
	or.b32  	%r1867, %r1093, -2147483648;
	selp.b32 	%r1868, %r1867, %r1093, %p140;
	selp.b32 	%r1869, %r1868, %r1093, %p135;
	selp.b32 	%r1870, %r1869, %r1093, %p136;
	mov.b64 	%fd20, {%r1863, %r1870};
	selp.f64 	%fd21, %fd20, %fd18, %p138;
	selp.f64 	%fd22, %fd21, %fd18, %p139;
	setp.eq.f32 	%p141, %f3, 0f3F800000;
	selp.f64 	%fd23, 0d3FF0000000000000, %fd22, %p141;
	{ // callseq 1, 0
	.param .b64 param0;
	st.param.f64 	[param0], %fd11;
	.param .b64 param1;
	st.param.f64 	[param1], 0d4010000000000000;
	.param .b64 retval0;
	call.uni (retval0), 
	__internal_accurate_pow, 
	(
	param0, 
	param1
	);
	ld.param.f64 	%fd24, [retval0];
	} // callseq 1
	neg.f64 	%fd26, %fd24;
	selp.f64 	%fd27, %fd26, %fd24, %p133;
	selp.f64 	%fd28, %fd27, %fd24, %p136;
	selp.b32 	%r1871, %r1859, 0, %p133;
	or.b32  	%r1872, %r1871, 2146435072;
	selp.b32 	%r1873, %r1872, %r1871, %p132;
	mov.b64 	%fd29, {%r1863, %r1873};
	selp.f64 	%fd30, %fd29, %fd28, %p137;
	add.f64 	%fd31, %fd11, 0d4010000000000000;
	{
	.reg .b32 %temp; 
	mov.b64 	{%temp, %r1874}, %fd31;
	}
	and.b32  	%r1875, %r1874, 2146435072;
	setp.eq.s32 	%p142, %r1875, 2146435072;
	and.b32  	%r1876, %r1094, 2147483647;
	setp.ne.s32 	%p143, %r1876, 1071644672;
	or.b32  	%r1877, %r1096, -2147483648;
	selp.b32 	%r1878, %r1877, %r1096, %p143;
	selp.b32 	%r1879, %r1878, %r1096, %p133;
	selp.b32 	%r1880, %r1879, %r1096, %p136;
	mov.b64 	%fd32, {%r1863, %r1880};
	selp.f64 	%fd33, %fd32, %fd30, %p142;
	selp.f64 	%fd34, %fd33, %fd30, %p139;
	selp.f64 	%fd35, 0d3FF0000000000000, %fd34, %p141;
	cvt.rn.f64.s32 	%fd36, %r1089;
	mul.f64 	%fd37, %fd35, %fd36;
	fma.rn.f64 	%fd38, %fd23, %fd1, %fd37;
	{ // callseq 2, 0
	.param .b64 param0;
	st.param.f64 	[param0], %fd11;
	.param .b64 param1;
	st.param.f64 	[param1], 0d4008000000000000;
	.param .b64 retval0;
	call.uni (retval0), 
	__internal_accurate_pow, 
	(
	param0, 
	param1
	);
	ld.param.f64 	%fd39, [retval0];
	} // callseq 2
	neg.f64 	%fd41, %fd39;
	selp.f64 	%fd42, %fd41, %fd39, %p131;
	selp.f64 	%fd43, %fd42, %fd39, %p136;
	selp.b32 	%r1881, %r1859, 0, %p131;
	or.b32  	%r1882, %r1881, 2146435072;
	selp.b32 	%r1883, %r1882, %r1881, %p130;
	mov.b64 	%fd44, {%r1863, %r1883};
	selp.f64 	%fd45, %fd44, %fd43, %p137;
	add.f64 	%fd46, %fd11, 0d4008000000000000;
	{
	.reg .b32 %temp; 
	mov.b64 	{%temp, %r1884}, %fd46;
	}
	and.b32  	%r1885, %r1884, 2146435072;
	setp.eq.s32 	%p144, %r1885, 2146435072;
	and.b32  	%r1886, %r1097, 2147483647;
	setp.ne.s32 	%p145, %r1886, 1071644672;
	or.b32  	%r1887, %r1099, -2147483648;
	selp.b32 	%r1888, %r1887, %r1099, %p145;
	selp.b32 	%r1889, %r1888, %r1099, %p131;
	selp.b32 	%r1890, %r1889, %r1099, %p136;
	mov.b64 	%fd47, {%r1863, %r1890};
	selp.f64 	%fd48, %fd47, %fd45, %p144;
	selp.f64 	%fd49, %fd48, %fd45, %p139;
	selp.f64 	%fd50, 0d3FF0000000000000, %fd49, %p141;
	fma.rn.f64 	%fd51, %fd50, %fd2, %fd38;
	{ // callseq 3, 0
	.param .b64 param0;
	st.param.f64 	[param0], %fd11;
	.param .b64 param1;
	st.param.f64 	[param1], 0d4000000000000000;
	.param .b64 retval0;
	call.uni (retval0), 
	__internal_accurate_pow, 
	(
	param0, 
	param1
	);
	ld.param.f64 	%fd52, [retval0];
	} // callseq 3
	neg.f64 	%fd54, %fd52;
	selp.f64 	%fd55, %fd54, %fd52, %p129;
	selp.f64 	%fd56, %fd55, %fd52, %p136;
	selp.b32 	%r1891, %r1859, 0, %p129;
	or.b32  	%r1892, %r1891, 2146435072;
	selp.b32 	%r1893, %r1892, %r1891, %p128;
	mov.b64 	%fd57, {%r1863, %r1893};
	selp.f64 	%fd58, %fd57, %fd56, %p137;
	add.f64 	%fd59, %fd11, 0d4000000000000000;
	{
	.reg .b32 %temp; 
	mov.b64 	{%temp, %r1894}, %fd59;
	}
	and.b32  	%r1895, %r1894, 2146435072;
	setp.eq.s32 	%p146, %r1895, 2146435072;
	and.b32  	%r1896, %r1100, 2147483647;
	setp.ne.s32 	%p147, %r1896, 1071644672;
	or.b32  	%r1897, %r1102, -2147483648;
	selp.b32 	%r1898, %r1897, %r1102, %p147;
	selp.b32 	%r1899, %r1898, %r1102, %p129;
	selp.b32 	%r1900, %r1899, %r1102, %p136;
	mov.b64 	%fd60, {%r1863, %r1900};
	selp.f64 	%fd61, %fd60, %fd58, %p146;
	selp.f64 	%fd62, %fd61, %fd58, %p139;
	selp.f64 	%fd63, 0d3FF0000000000000, %fd62, %p141;
	fma.rn.f64 	%fd64, %fd63, %fd3, %fd51;
	cvt.rn.f64.s32 	%fd65, %r1090;
	fma.rn.f64 	%fd66, %fd65, %fd11, %fd64;
	max.f64 	%fd131, %fd66, %fd131;
	add.s32 	%r2554, %r2554, 1;
	add.s32 	%r2548, %r2548, 362437;
	setp.ne.s32 	%p148, %r2554, 10000;
	mov.u32 	%r1996, %r2560;
	@%p148 bra 	$L__BB0_230;
	mov.b32 	%r2561, 0;
	mov.b32 	%r2555, 774934738;
	add.u64 	%rd46, %SP, 48;
	mov.u64 	%rd48, $str;
	mov.u32 	%r2563, %r2561;
$L__BB0_232:
	mov.u32 	%r1116, %r1994;
	mov.u32 	%r1115, %r1993;
	mov.u32 	%r1994, %r1992;
	setp.lt.s32 	%p149, %r1100, 0;
	setp.eq.s32 	%p150, %r1101, 1062207488;
	setp.lt.s32 	%p151, %r1097, 0;
	setp.eq.s32 	%p152, %r1098, 1073741824;
	setp.lt.s32 	%p153, %r1094, 0;
	setp.eq.s32 	%p154, %r1095, 1072693248;
	setp.lt.s32 	%p155, %r1091, 0;
	setp.eq.s32 	%p156, %r1092, 1074790400;
	shr.u32 	%r1907, %r2560, 2;
	xor.b32  	%r1908, %r1907, %r2560;
	shl.b32 	%r1909, %r1994, 4;
	shl.b32 	%r1910, %r1908, 1;
	xor.b32  	%r1911, %r1910, %r1909;
	xor.b32  	%r1912, %r1911, %r1908;
	xor.b32  	%r1993, %r1912, %r1994;
	add.s32 	%r1913, %r2555, %r1993;
	add.s32 	%r1914, %r1913, -362437;
	cvt.rn.f32.u32 	%f5, %r1914;
	fma.rn.f32 	%f6, %f5, 0f2F800000, 0f2F000000;
	add.f32 	%f7, %f6, %f6;
	add.f32 	%f8, %f7, 0f00000000;
	cvt.f64.f32 	%fd67, %f8;
	shr.u32 	%r1915, %r1995, 2;
	xor.b32  	%r1916, %r1915, %r1995;
	shl.b32 	%r1917, %r1993, 4;
	shl.b32 	%r1918, %r1916, 1;
	xor.b32  	%r1919, %r1918, %r1917;
	xor.b32  	%r1920, %r1919, %r1916;
	xor.b32  	%r1992, %r1920, %r1993;
	add.s32 	%r1921, %r2555, %r1992;
	cvt.rn.f32.u32 	%f9, %r1921;
	fma.rn.f32 	%f10, %f9, 0f2F800000, 0f2F000000;
	cvt.f64.f32 	%fd68, %f10;
	mul.f64 	%fd69, %fd131, %fd68;
	{
	.reg .b32 %temp; 
	mov.b64 	{%temp, %r1922}, %fd67;
	}
	{ // callseq 4, 0
	.param .b64 param0;
	st.param.f64 	[param0], %fd67;
	.param .b64 param1;
	st.param.f64 	[param1], 0d4014000000000000;
	.param .b64 retval0;
	call.uni (retval0), 
	__internal_accurate_pow, 
	(
	param0, 
	param1
	);
	ld.param.f64 	%fd70, [retval0];
	} // callseq 4
	setp.lt.s32 	%p157, %r1922, 0;
	neg.f64 	%fd72, %fd70;
	selp.f64 	%fd73, %fd72, %fd70, %p156;
	selp.f64 	%fd74, %fd73, %fd70, %p157;
	setp.eq.f32 	%p158, %f7, 0f00000000;
	selp.b32 	%r1923, %r1922, 0, %p156;
	or.b32  	%r1924, %r1923, 2146435072;
	selp.b32 	%r1925, %r1924, %r1923, %p155;
	mov.b32 	%r1926, 0;
	mov.b64 	%fd75, {%r1926, %r1925};
	selp.f64 	%fd76, %fd75, %fd74, %p158;
	add.f64 	%fd77, %fd67, 0d4014000000000000;
	{
	.reg .b32 %temp; 
	mov.b64 	{%temp, %r1927}, %fd77;
	}
	and.b32  	%r1928, %r1927, 2146435072;
	setp.eq.s32 	%p159, %r1928, 2146435072;
	setp.eq.f32 	%p160, %f7, 0f7F800000;
	and.b32  	%r1929, %r1091, 2147483647;
	setp.ne.s32 	%p161, %r1929, 1071644672;
	or.b32  	%r1930, %r1093, -2147483648;
	selp.b32 	%r1931, %r1930, %r1093, %p161;
	selp.b32 	%r1932, %r1931, %r1093, %p156;
	selp.b32 	%r1933, %r1932, %r1093, %p157;
	mov.b64 	%fd78, {%r1926, %r1933};
	selp.f64 	%fd79, %fd78, %fd76, %p160;
	selp.f64 	%fd80, %fd79, %fd76, %p159;
	setp.eq.f32 	%p162, %f7, 0f3F800000;
	selp.f64 	%fd81, 0d3FF0000000000000, %fd80, %p162;
	{ // callseq 5, 0
	.param .b64 param0;
	st.param.f64 	[param0], %fd67;
	.param .b64 param1;
	st.param.f64 	[param1], 0d4010000000000000;
	.param .b64 retval0;
	call.uni (retval0), 
	__internal_accurate_pow, 
	(
	param0, 
	param1
	);
	ld.param.f64 	%fd82, [retval0];
	} // callseq 5
	neg.f64 	%fd84, %fd82;
	selp.f64 	%fd85, %fd84, %fd82, %p154;
	selp.f64 	%fd86, %fd85, %fd82, %p157;
	selp.b32 	%r1934, %r1922, 0, %p154;
	or.b32  	%r1935, %r1934, 2146435072;
	selp.b32 	%r1936, %r1935, %r1934, %p153;
	mov.b64 	%fd87, {%r1926, %r1936};
	selp.f64 	%fd88, %fd87, %fd86, %p158;
	add.f64 	%fd89, %fd67, 0d4010000000000000;
	{
	.reg .b32 %temp; 
	mov.b64 	{%temp, %r1937}, %fd89;
	}
	and.b32  	%r1938, %r1937, 2146435072;
	setp.eq.s32 	%p163, %r1938, 2146435072;
	and.b32  	%r1939, %r1094, 2147483647;
	setp.ne.s32 	%p164, %r1939, 1071644672;
	or.b32  	%r1940, %r1096, -2147483648;
	selp.b32 	%r1941, %r1940, %r1096, %p164;
	selp.b32 	%r1942, %r1941, %r1096, %p154;
	selp.b32 	%r1943, %r1942, %r1096, %p157;
	mov.b64 	%fd90, {%r1926, %r1943};
	selp.f64 	%fd91, %fd90, %fd88, %p160;
	selp.f64 	%fd92, %fd91, %fd88, %p163;
	selp.f64 	%fd93, 0d3FF0000000000000, %fd92, %p162;
	cvt.rn.f64.s32 	%fd94, %r1089;
	mul.f64 	%fd95, %fd93, %fd94;
	fma.rn.f64 	%fd96, %fd81, %fd1, %fd95;
	{ // callseq 6, 0
	.param .b64 param0;
	st.param.f64 	[param0], %fd67;
	.param .b64 param1;
	st.param.f64 	[param1], 0d4008000000000000;
	.param .b64 retval0;
	call.uni (retval0), 
	__internal_accurate_pow, 
	(
	param0, 
	param1
	);
	ld.param.f64 	%fd97, [retval0];
	} // callseq 6
	neg.f64 	%fd99, %fd97;
	selp.f64 	%fd100, %fd99, %fd97, %p152;
	selp.f64 	%fd101, %fd100, %fd97, %p157;
	selp.b32 	%r1944, %r1922, 0, %p152;
	or.b32  	%r1945, %r1944, 2146435072;
	selp.b32 	%r1946, %r1945, %r1944, %p151;
	mov.b64 	%fd102, {%r1926, %r1946};
	selp.f64 	%fd103, %fd102, %fd101, %p158;
	add.f64 	%fd104, %fd67, 0d4008000000000000;
	{
	.reg .b32 %temp; 
	mov.b64 	{%temp, %r1947}, %fd104;
	}
	and.b32  	%r1948, %r1947, 2146435072;
	setp.eq.s32 	%p165, %r1948, 2146435072;
	and.b32  	%r1949, %r1097, 2147483647;
	setp.ne.s32 	%p166, %r1949, 1071644672;
	or.b32  	%r1950, %r1099, -2147483648;
	selp.b32 	%r1951, %r1950, %r1099, %p166;
	selp.b32 	%r1952, %r1951, %r1099, %p152;
	selp.b32 	%r1953, %r1952, %r1099, %p157;
	mov.b64 	%fd105, {%r1926, %r1953};
	selp.f64 	%fd106, %fd105, %fd103, %p160;
	selp.f64 	%fd107, %fd106, %fd103, %p165;
	selp.f64 	%fd108, 0d3FF0000000000000, %fd107, %p162;
	fma.rn.f64 	%fd109, %fd108, %fd2, %fd96;
	{ // callseq 7, 0
	.param .b64 param0;
	st.param.f64 	[param0], %fd67;
	.param .b64 param1;
	st.param.f64 	[param1], 0d4000000000000000;
	.param .b64 retval0;
	call.uni (retval0), 
	__internal_accurate_pow, 
	(
	param0, 
	param1
	);
	ld.param.f64 	%fd110, [retval0];
	} // callseq 7
	neg.f64 	%fd112, %fd110;
	selp.f64 	%fd113, %fd112, %fd110, %p150;
	selp.f64 	%fd114, %fd113, %fd110, %p157;
	selp.b32 	%r1954, %r1922, 0, %p150;
	or.b32  	%r1955, %r1954, 2146435072;
	selp.b32 	%r1956, %r1955, %r1954, %p149;
	mov.b64 	%fd115, {%r1926, %r1956};
	selp.f64 	%fd116, %fd115, %fd114, %p158;
	add.f64 	%fd117, %fd67, 0d4000000000000000;
	{
	.reg .b32 %temp; 
	mov.b64 	{%temp, %r1957}, %fd117;
	}
	and.b32  	%r1958, %r1957, 2146435072;
	setp.eq.s32 	%p167, %r1958, 2146435072;
	and.b32  	%r1959, %r1100, 2147483647;
	setp.ne.s32 	%p168, %r1959, 1071644672;
	or.b32  	%r1960, %r1102, -2147483648;
	selp.b32 	%r1961, %r1960, %r1102, %p168;
	selp.b32 	%r1962, %r1961, %r1102, %p150;
	selp.b32 	%r1963, %r1962, %r1102, %p157;
	mov.b64 	%fd118, {%r1926, %r1963};
	selp.f64 	%fd119, %fd118, %fd116, %p160;
	selp.f64 	%fd120, %fd119, %fd116, %p167;
	selp.f64 	%fd121, 0d3FF0000000000000, %fd120, %p162;
	fma.rn.f64 	%fd122, %fd121, %fd3, %fd109;
	cvt.rn.f64.s32 	%fd123, %r1090;
	fma.rn.f64 	%fd124, %fd123, %fd67, %fd122;
	setp.gtu.f64 	%p169, %fd69, %fd124;
	@%p169 bra 	$L__BB0_234;
	cvta.to.local.u64 	%rd47, %rd46;
	st.local.v2.u32 	[%rd47], {%r2563, %r3};
	cvta.global.u64 	%rd49, %rd48;
	{ // callseq 8, 0
	.param .b64 param0;
	st.param.b64 	[param0], %rd49;
	.param .b64 param1;
	st.param.b64 	[param1], %rd46;
	.param .b32 retval0;
	call.uni (retval0), 
	vprintf, 
	(
	param0, 
	param1
	);
	ld.param.b32 	%r1964, [retval0];
	} // callseq 8
	add.s32 	%r2563, %r2563, 1;
$L__BB0_234:
	add.s32 	%r2561, %r2561, 1;
	add.s32 	%r2555, %r2555, 724874;
	setp.ne.s32 	%p170, %r2561, 10000;
	mov.u32 	%r1995, %r1115;
	mov.u32 	%r2560, %r1116;
	@%p170 bra 	$L__BB0_232;
	cvt.rn.f64.s32 	%fd125, %r2563;
	div.rn.f64 	%fd126, %fd125, 0d40C3880000000000;
	add.f64 	%fd127, %fd131, %fd131;
	ld.shared.u32 	%r1966, [_ZZ2MCPdP10polynomialE12block_answer];
	cvt.rn.f64.s32 	%fd128, %r1966;
	fma.rn.f64 	%fd129, %fd127, %fd126, %fd128;
	cvt.rzi.s32.f64 	%r1967, %fd129;
	st.shared.u32 	[_ZZ2MCPdP10polynomialE12block_answer], %r1967;
	bar.sync 	0;
	setp.ne.s32 	%p171, %r1, 0;
	@%p171 bra 	$L__BB0_237;
	ld.param.u64 	%rd53, [_Z2MCPdP10polynomial_param_0];
	ld.shared.u32 	%r1968, [_ZZ2MCPdP10polynomialE12block_answer];
	cvt.rn.f64.s32 	%fd130, %r1968;
	cvta.to.global.u64 	%rd50, %rd53;
	mul.wide.u32 	%rd51, %r2, 8;
	add.s64 	%rd52, %rd50, %rd51;
	st.global.f64 	[%rd52], %fd130;
$L__BB0_237:
	ret;

}
.func  (.param .b64 func_retval0) __internal_accurate_pow(
	.param .b64 __internal_accurate_pow_param_0,
	.param .b64 __internal_accurate_pow_param_1
)
{
	.reg .pred 	%p<8>;
	.reg .b32 	%r<49>;
	.reg .b32 	%f<3>;
	.reg .b64 	%fd<109>;

	ld.param.f64 	%fd10, [__internal_accurate_pow_param_0];
	ld.param.f64 	%fd11, [__internal_accurate_pow_param_1];
	{
	.reg .b32 %temp; 
	mov.b64 	{%temp, %r46}, %fd10;
	}
	{
	.reg .b32 %temp; 
	mov.b64 	{%r45, %temp}, %fd10;
	}
	shr.u32 	%r47, %r46, 20;
	setp.gt.u32 	%p1, %r46, 1048575;
	@%p1 bra 	$L__BB1_2;
	mul.f64 	%fd12, %fd10, 0d4350000000000000;
	{
	.reg .b32 %temp; 
	mov.b64 	{%temp, %r46}, %fd12;
	}
	{
	.reg .b32 %temp; 
	mov.b64 	{%r45, %temp}, %fd12;
	}
	shr.u32 	%r16, %r46, 20;
	add.s32 	%r47, %r16, -54;
$L__BB1_2:
	add.s32 	%r48, %r47, -1023;
	and.b32  	%r17, %r46, -2146435073;
	or.b32  	%r18, %r17, 1072693248;
	mov.b64 	%fd107, {%r45, %r18};
	setp.lt.u32 	%p2, %r18, 1073127583;
	@%p2 bra 	$L__BB1_4;
	{
	.reg .b32 %temp; 
	mov.b64 	{%r19, %temp}, %fd107;
	}
	{
	.reg .b32 %temp; 
	mov.b64 	{%temp, %r20}, %fd107;
	}
	add.s32 	%r21, %r20, -1048576;
	mov.b64 	%fd107, {%r19, %r21};
	add.s32 	%r48, %r47, -1022;
$L__BB1_4:
	add.f64 	%fd13, %fd107, 0dBFF0000000000000;
	add.f64 	%fd14, %fd107, 0d3FF0000000000000;
	rcp.approx.ftz.f64 	%fd15, %fd14;
	neg.f64 	%fd16, %fd14;
	fma.rn.f64 	%fd17, %fd16, %fd15, 0d3FF0000000000000;
	fma.rn.f64 	%fd18, %fd17, %fd17, %fd17;
	fma.rn.f64 	%fd19, %fd18, %fd15, %fd15;
	mul.f64 	%fd20, %fd13, %fd19;
	fma.rn.f64 	%fd21, %fd13, %fd19, %fd20;
	mul.f64 	%fd22, %fd21, %fd21;
	fma.rn.f64 	%fd23, %fd22, 0d3EB0F5FF7D2CAFE2, 0d3ED0F5D241AD3B5A;
	fma.rn.f64 	%fd24, %fd23, %fd22, 0d3EF3B20A75488A3F;
	fma.rn.f64 	%fd25, %fd24, %fd22, 0d3F1745CDE4FAECD5;
	fma.rn.f64 	%fd26, %fd25, %fd22, 0d3F3C71C7258A578B;
	fma.rn.f64 	%fd27, %fd26, %fd22, 0d3F6249249242B910;
	fma.rn.f64 	%fd28, %fd27, %fd22, 0d3F89999999999DFB;
	sub.f64 	%fd29, %fd13, %fd21;
	add.f64 	%fd30, %fd29, %fd29;
	neg.f64 	%fd31, %fd21;
	fma.rn.f64 	%fd32, %fd31, %fd13, %fd30;
	mul.f64 	%fd33, %fd19, %fd32;
	fma.rn.f64 	%fd34, %fd22, %fd28, 0d3FB5555555555555;
	mov.f64 	%fd35, 0d3FB5555555555555;
	sub.f64 	%fd36, %fd35, %fd34;
	fma.rn.f64 	%fd37, %fd22, %fd28, %fd36;
	add.f64 	%fd38, %fd37, 0dBC46A4CB00B9E7B0;
	add.f64 	%fd39, %fd34, %fd38;
	sub.f64 	%fd40, %fd34, %fd39;
	add.f64 	%fd41, %fd38, %fd40;
	mul.rn.f64 	%fd42, %fd21, %fd21;
	neg.f64 	%fd43, %fd42;
	fma.rn.f64 	%fd44, %fd21, %fd21, %fd43;
	{
	.reg .b32 %temp; 
	mov.b64 	{%r22, %temp}, %fd33;
	}
	{
	.reg .b32 %temp; 
	mov.b64 	{%temp, %r23}, %fd33;
	}
	add.s32 	%r24, %r23, 1048576;
	mov.b64 	%fd45, {%r22, %r24};
	fma.rn.f64 	%fd46, %fd21, %fd45, %fd44;
	mul.rn.f64 	%fd47, %fd42, %fd21;
	neg.f64 	%fd48, %fd47;
	fma.rn.f64 	%fd49, %fd42, %fd21, %fd48;
	fma.rn.f64 	%fd50, %fd42, %fd33, %fd49;
	fma.rn.f64 	%fd51, %fd46, %fd21, %fd50;
	mul.rn.f64 	%fd52, %fd39, %fd47;
	neg.f64 	%fd53, %fd52;
	fma.rn.f64 	%fd54, %fd39, %fd47, %fd53;
	fma.rn.f64 	%fd55, %fd39, %fd51, %fd54;
	fma.rn.f64 	%fd56, %fd41, %fd47, %fd55;
	add.f64 	%fd57, %fd52, %fd56;
	sub.f64 	%fd58, %fd52, %fd57;
	add.f64 	%fd59, %fd56, %fd58;
	add.f64 	%fd60, %fd21, %fd57;
	sub.f64 	%fd61, %fd21, %fd60;
	add.f64 	%fd62, %fd57, %fd61;
	add.f64 	%fd63, %fd59, %fd62;
	add.f64 	%fd64, %fd33, %fd63;
	add.f64 	%fd65, %fd60, %fd64;
	sub.f64 	%fd66, %fd60, %fd65;
	add.f64 	%fd67, %fd64, %fd66;
	xor.b32  	%r25, %r48, -2147483648;
	mov.b32 	%r26, 1127219200;
	mov.b64 	%fd68, {%r25, %r26};
	mov.b32 	%r27, -2147483648;
	mov.b64 	%fd69, {%r27, %r26};
	sub.f64 	%fd70, %fd68, %fd69;
	fma.rn.f64 	%fd71, %fd70, 0d3FE62E42FEFA39EF, %fd65;
	fma.rn.f64 	%fd72, %fd70, 0dBFE62E42FEFA39EF, %fd71;
	sub.f64 	%fd73, %fd72, %fd65;
	sub.f64 	%fd74, %fd67, %fd73;
	fma.rn.f64 	%fd75, %fd70, 0d3C7ABC9E3B39803F, %fd74;
	add.f64 	%fd76, %fd71, %fd75;
	sub.f64 	%fd77, %fd71, %fd76;
	add.f64 	%fd78, %fd75, %fd77;
	{
	.reg .b32 %temp; 
	mov.b64 	{%temp, %r28}, %fd11;
	}
	{
	.reg .b32 %temp; 
	mov.b64 	{%r29, %temp}, %fd11;
	}
	shl.b32 	%r30, %r28, 1;
	setp.gt.u32 	%p3, %r30, -33554433;
	and.b32  	%r31, %r28, -15728641;
	selp.b32 	%r32, %r31, %r28, %p3;
	mov.b64 	%fd79, {%r29, %r32};
	mul.rn.f64 	%fd80, %fd76, %fd79;
	neg.f64 	%fd81, %fd80;
	fma.rn.f64 	%fd82, %fd76, %fd79, %fd81;
	fma.rn.f64 	%fd83, %fd78, %fd79, %fd82;
	add.f64 	%fd4, %fd80, %fd83;
	sub.f64 	%fd84, %fd80, %fd4;
	add.f64 	%fd5, %fd83, %fd84;
	fma.rn.f64 	%fd85, %fd4, 0d3FF71547652B82FE, 0d4338000000000000;
	{
	.reg .b32 %temp; 
	mov.b64 	{%r13, %temp}, %fd85;
	}
	mov.f64 	%fd86, 0dC338000000000000;
	add.rn.f64 	%fd87, %fd85, %fd86;
	fma.rn.f64 	%fd88, %fd87, 0dBFE62E42FEFA39EF, %fd4;
	fma.rn.f64 	%fd89, %fd87, 0dBC7ABC9E3B39803F, %fd88;
	fma.rn.f64 	%fd90, %fd89, 0d3E5ADE1569CE2BDF, 0d3E928AF3FCA213EA;
	fma.rn.f64 	%fd91, %fd90, %fd89, 0d3EC71DEE62401315;
	fma.rn.f64 	%fd92, %fd91, %fd89, 0d3EFA01997C89EB71;
	fma.rn.f64 	%fd93, %fd92, %fd89, 0d3F2A01A014761F65;
	fma.rn.f64 	%fd94, %fd93, %fd89, 0d3F56C16C1852B7AF;
	fma.rn.f64 	%fd95, %fd94, %fd89, 0d3F81111111122322;
	fma.rn.f64 	%fd96, %fd95, %fd89, 0d3FA55555555502A1;
	fma.rn.f64 	%fd97, %fd96, %fd89, 0d3FC5555555555511;
	fma.rn.f64 	%fd98, %fd97, %fd89, 0d3FE000000000000B;
	fma.rn.f64 	%fd99, %fd98, %fd89, 0d3FF0000000000000;
	fma.rn.f64 	%fd100, %fd99, %fd89, 0d3FF0000000000000;
	{
	.reg .b32 %temp; 
	mov.b64 	{%r14, %temp}, %fd100;
	}
	{
	.reg .b32 %temp; 
	mov.b64 	{%temp, %r15}, %fd100;
	}
	shl.b32 	%r33, %r13, 20;
	add.s32 	%r34, %r33, %r15;
	mov.b64 	%fd108, {%r14, %r34};
	{
	.reg .b32 %temp; 
	mov.b64 	{%temp, %r35}, %fd4;
	}
	mov.b32 	%f2, %r35;
	abs.f32 	%f1, %f2;
	setp.lt.f32 	%p4, %f1, 0f4086232B;
	@%p4 bra 	$L__BB1_7;
	setp.lt.f64 	%p5, %fd4, 0d0000000000000000;
	add.f64 	%fd101, %fd4, 0d7FF0000000000000;
	selp.f64 	%fd108, 0d0000000000000000, %fd101, %p5;
	setp.geu.f32 	%p6, %f1, 0f40874800;
	@%p6 bra 	$L__BB1_7;
	shr.u32 	%r36, %r13, 31;
	add.s32 	%r37, %r13, %r36;
	shr.s32 	%r38, %r37, 1;
	shl.b32 	%r39, %r38, 20;
	add.s32 	%r40, %r15, %r39;
	mov.b64 	%fd102, {%r14, %r40};
	sub.s32 	%r41, %r13, %r38;
	shl.b32 	%r42, %r41, 20;
	add.s32 	%r43, %r42, 1072693248;
	mov.b32 	%r44, 0;
	mov.b64 	%fd103, {%r44, %r43};
	mul.f64 	%fd108, %fd103, %fd102;
$L__BB1_7:
	abs.f64 	%fd104, %fd108;
	setp.eq.f64 	%p7, %fd104, 0d7FF0000000000000;
	fma.rn.f64 	%fd105, %fd108, %fd5, %fd108;
	selp.f64 	%fd106, %fd108, %fd105, %p7;
	st.param.f64 	[func_retval0], %fd106;
	ret;

}


// ===== COMPILED SASS (sm_100) =====

	.target	sm_100

	.elftype	@"ET_EXEC"


//--------------------- .note.nv.tkinfo           --------------------------
	.section	.note.nv.tkinfo,"",@"SHT_NOTE"
	.sectionflags	@"SHF_NOTE_NV_TKINFO"
	.tkinfo
        /*0018*/ 	.word	0x00000002
        /*0030*/ 	.string	""
        /*0030*/ 	.string	"ptxas"
        /*0030*/ 	.string	"Cuda compilation tools, release 13.0, V13.0.88"
        /*0030*/ 	.string	"Build cuda_13.0.r13.0/compiler.36424714_0"
        /*0030*/ 	.string	"-arch sm_100 -m 64 "



//--------------------- .note.nv.cuinfo           --------------------------
	.section	.note.nv.cuinfo,"",@"SHT_NOTE"
	.sectionflags	@"SHF_NOTE_NV_CUINFO"
        /*0018*/ 	.short	0x0002
        /*001a*/ 	.short	0x0064
        /*001c*/ 	.short	0x0082
	.zero		2


//--------------------- .nv.info                  --------------------------
	.section	.nv.info,"",@"SHT_CUDA_INFO"
	.align	4


	//----- nvinfo : EIATTR_REGCOUNT
	.align		4
        /*0000*/ 	.byte	0x04, 0x2f
        /*0002*/ 	.short	(.L_11 - .L_10)
	.align		4
.L_10:
        /*0004*/ 	.word	index@(_Z2MCPdP10polynomial)
        /*0008*/ 	.word	0x00000038


	//----- nvinfo : EIATTR_FRAME_SIZE
	.align		4
.L_11:
        /*000c*/ 	.byte	0x04, 0x11
        /*000e*/ 	.short	(.L_13 - .L_12)
	.align		4
.L_12:
        /*0010*/ 	.word	index@($_Z2MCPdP10polynomial$__internal_accurate_pow)
        /*0014*/ 	.word	0x00000038


	//----- nvinfo : EIATTR_FRAME_SIZE
	.align		4
.L_13:
        /*0018*/ 	.byte	0x04, 0x11
        /*001a*/ 	.short	(.L_15 - .L_14)
	.align		4
.L_14:
        /*001c*/ 	.word	index@($__internal_0_$__cuda_sm20_div_rn_f64_full)
        /*0020*/ 	.word	0x00000038


	//----- nvinfo : EIATTR_FRAME_SIZE
	.align		4
.L_15:
        /*0024*/ 	.byte	0x04, 0x11
        /*0026*/ 	.short	(.L_17 - .L_16)
	.align		4
.L_16:
        /*0028*/ 	.word	index@(_Z2MCPdP10polynomial)
        /*002c*/ 	.word	0x00000038


	//----- nvinfo : EIATTR_MIN_STACK_SIZE
	.align		4
.L_17:
        /*0030*/ 	.byte	0x04, 0x12
        /*0032*/ 	.short	(.L_19 - .L_18)
	.align		4
.L_18:
        /*0034*/ 	.word	index@(_Z2MCPdP10polynomial)
        /*0038*/ 	.word	0x00000038
.L_19:


//--------------------- .nv.compat                --------------------------
	.section	.nv.compat,"",@"SHT_CUDA_COMPAT_INFO"
	.align	4
        /*0000*/ 	.byte	0x02, 0x09, 0x00, 0x00, 0x02, 0x02, 0x01, 0x00, 0x02, 0x05, 0x05, 0x00, 0x03, 0x07, 0x01, 0x01
        /*0010*/ 	.byte	0x02, 0x03, 0x00, 0x00, 0x02, 0x06, 0x01, 0x00, 0x04, 0x0b, 0x08, 0x00, 0x01, 0x00, 0x00, 0x00
        /*0020*/ 	.byte	0x00, 0x00, 0x00, 0x00


//--------------------- .nv.info._Z2MCPdP10polynomial --------------------------
	.section	.nv.info._Z2MCPdP10polynomial,"",@"SHT_CUDA_INFO"
	.sectionflags	@""
	.align	4


	//----- nvinfo : EIATTR_CUDA_API_VERSION
	.align		4
        /*0000*/ 	.byte	0x04, 0x37
        /*0002*/ 	.short	(.L_21 - .L_20)
.L_20:
        /*0004*/ 	.word	0x00000082


	//----- nvinfo : EIATTR_KPARAM_INFO
	.align		4
.L_21:
        /*0008*/ 	.byte	0x04, 0x17
        /*000a*/ 	.short	(.L_23 - .L_22)
.L_22:
        /*000c*/ 	.word	0x00000000
        /*0010*/ 	.short	0x0001
        /*0012*/ 	.short	0x0008
        /*0014*/ 	.byte	0x00, 0xf5, 0x21, 0x00


	//----- nvinfo : EIATTR_KPARAM_INFO
	.align		4
.L_23:
        /*0018*/ 	.byte	0x04, 0x17
        /*001a*/ 	.short	(.L_25 - .L_24)
.L_24:
        /*001c*/ 	.word	0x00000000
        /*0020*/ 	.short	0x0000
        /*0022*/ 	.short	0x0000
        /*0024*/ 	.byte	0x00, 0xf5, 0x21, 0x00


	//----- nvinfo : EIATTR_SPARSE_MMA_MASK
	.align		4
.L_25:
        /*0028*/ 	.byte	0x03, 0x50
        /*002a*/ 	.short	0x0000


	//----- nvinfo : EIATTR_MAXREG_COUNT
	.align		4
        /*002c*/ 	.byte	0x03, 0x1b
        /*002e*/ 	.short	0x00ff


	//----- nvinfo : EIATTR_NUM_BARRIERS
	.align		4
        /*0030*/ 	.byte	0x02, 0x4c
        /*0032*/ 	.byte	0x01
	.zero		1


	//----- nvinfo : EIATTR_EXTERNS
	.align		4
        /*0034*/ 	.byte	0x04, 0x0f
        /*0036*/ 	.short	(.L_27 - .L_26)


	//   ....[0]....
	.align		4
.L_26:
        /*0038*/ 	.word	index@(vprintf)


	//----- nvinfo : EIATTR_MERCURY_ISA_VERSION
	.align		4
.L_27:
        /*003c*/ 	.byte	0x03, 0x5f
        /*003e*/ 	.short	0x0101


	//----- nvinfo : EIATTR_VRC_CTA_INIT_COUNT
	.align		4
        /*0040*/ 	.byte	0x02, 0x4a
	.zero		1
	.zero		1


	//----- nvinfo : EIATTR_SYSCALL_OFFSETS
	.align		4
        /*0044*/ 	.byte	0x04, 0x46
        /*0046*/ 	.short	(.L_29 - .L_28)


	//   ....[0]....
.L_28:
        /*0048*/ 	.word	0x00005c70


	//----- nvinfo : EIATTR_EXIT_INSTR_OFFSETS
	.align		4
.L_29:
        /*004c*/ 	.byte	0x04, 0x1c
        /*004e*/ 	.short	(.L_31 - .L_30)


	//   ....[0]....
.L_30:
        /*0050*/ 	.word	0x00005f30


	//   ....[1]....
        /*0054*/ 	.word	0x00005f90


	//----- nvinfo : EIATTR_CRS_STACK_SIZE
	.align		4
.L_31:
        /*0058*/ 	.byte	0x04, 0x1e
        /*005a*/ 	.short	(.L_33 - .L_32)
.L_32:
        /*005c*/ 	.word	0x00000000


	//----- nvinfo : EIATTR_CBANK_PARAM_SIZE
	.align		4
.L_33:
        /*0060*/ 	.byte	0x03, 0x19
        /*0062*/ 	.short	0x0010


	//----- nvinfo : EIATTR_PARAM_CBANK
	.align		4
        /*0064*/ 	.byte	0x04, 0x0a
        /*0066*/ 	.short	(.L_35 - .L_34)
	.align		4
.L_34:
        /*0068*/ 	.word	index@(.nv.constant0._Z2MCPdP10polynomial)
        /*006c*/ 	.short	0x0380
        /*006e*/ 	.short	0x0010


	//----- nvinfo : EIATTR_SW_WAR
	.align		4
.L_35:
        /*0070*/ 	.byte	0x04, 0x36
        /*0072*/ 	.short	(.L_37 - .L_36)
.L_36:
        /*0074*/ 	.word	0x00000008
.L_37:


//--------------------- .nv.callgraph             --------------------------
	.section	.nv.callgraph,"",@"SHT_CUDA_CALLGRAPH"
	.align	4
	.sectionentsize	8
	.align		4
        /*0000*/ 	.word	0x00000000
	.align		4
        /*0004*/ 	.word	0xffffffff
	.align		4
        /*0008*/ 	.word	index@(_Z2MCPdP10polynomial)
	.align		4
        /*000c*/ 	.word	index@(vprintf)
	.align		4
        /*0010*/ 	.word	0x00000000
	.align		4
        /*0014*/ 	.word	0xfffffffe
	.align		4
        /*0018*/ 	.word	0x00000000
	.align		4
        /*001c*/ 	.word	0xfffffffd
	.align		4
        /*0020*/ 	.word	0x00000000
	.align		4
        /*0024*/ 	.word	0xfffffffc


//--------------------- .nv.constant4             --------------------------
	.section	.nv.constant4,"a",@progbits
	.align	8
	.align		8
.nv.constant4:
        /*0000*/ 	.dword	vprintf
	.align		8
        /*0008*/ 	.dword	precalc_xorwow_matrix
	.align		8
        /*0010*/ 	.dword	precalc_xorwow_offset_matrix
	.align		8
        /*0018*/ 	.dword	mrg32k3aM1
	.align		8
        /*0020*/ 	.dword	mrg32k3aM2
	.align		8
        /*0028*/ 	.dword	mrg32k3aM1SubSeq
	.align		8
        /*0030*/ 	.dword	mrg32k3aM2SubSeq
	.align		8
        /*0038*/ 	.dword	mrg32k3aM1Seq
	.align		8
        /*0040*/ 	.dword	mrg32k3aM2Seq
	.align		8
        /*0048*/ 	.dword	$str


//--------------------- .nv.constant3             --------------------------
	.section	.nv.constant3,"a",@progbits
	.align	8
.nv.constant3:
	.type		__cr_lgamma_table,@object
	.size		__cr_lgamma_table,(.L_8 - __cr_lgamma_table)
__cr_lgamma_table:
        /*0000*/ 	.byte	0x00, 0x00, 0x00, 0x00, 0x00, 0x00, 0x00, 0x00, 0x00, 0x00, 0x00, 0x00, 0x00, 0x00, 0x00, 0x00
        /*0010*/ 	.byte	0xef, 0x39, 0xfa, 0xfe, 0x42, 0x2e, 0xe6, 0x3f, 0x02, 0x20, 0x2a, 0xfa, 0x0b, 0xab, 0xfc, 0x3f
        /*0020*/ 	.byte	0xf9, 0x2c, 0x92, 0x7c, 0xa7, 0x6c, 0x09, 0x40, 0xc9, 0x79, 0x44, 0x3c, 0x64, 0x26, 0x13, 0x40
        /*0030*/ 	.byte	0xca, 0x01, 0xcf, 0x3a, 0x27, 0x51, 0x1a, 0x40, 0x30, 0xcc, 0x2d, 0xf3, 0xe1, 0x0c, 0x21, 0x40
        /*0040*/ 	.byte	0x0d, 0xb7, 0xfc, 0x82, 0x8e, 0x35, 0x25, 0x40
.L_8:


//--------------------- .text._Z2MCPdP10polynomial --------------------------
	.section	.text._Z2MCPdP10polynomial,"ax",@progbits
	.align	128
        .global         _Z2MCPdP10polynomial
        .type           _Z2MCPdP10polynomial,@function
        .size           _Z2MCPdP10polynomial,(.L_x_42 - _Z2MCPdP10polynomial)
        .other          _Z2MCPdP10polynomial,@"STO_CUDA_ENTRY STV_DEFAULT"
_Z2MCPdP10polynomial:
.text._Z2MCPdP10polynomial:
[----:B------:R-:W0:Y:S01]  /*0000*/  LDC R1, c[0x0][0x37c] ;  /* 0x0000df00ff017b82 */ /* 0x000e220000000800 */
[----:B------:R-:W1:Y:S01]  /*0010*/  S2R R25, SR_TID.X ;  /* 0x0000000000197919 */ /* 0x000e620000002100 */
[----:B------:R-:W2:Y:S01]  /*0020*/  LDCU UR7, c[0x0][0x2fc] ;  /* 0x00005f80ff0777ac */ /* 0x000ea20008000800 */
[----:B0-----:R-:W-:-:S05]  /*0030*/  VIADD R1, R1, 0xffffffc8 ;  /* 0xffffffc801017836 */ /* 0x001fca0000000000 */
[----:B------:R-:W0:Y:S01]  /*0040*/  LDC R2, c[0x0][0x2f8] ;  /* 0x0000be00ff027b82 */ /* 0x000e220000000800 */
[----:B------:R-:W1:Y:S01]  /*0050*/  S2R R34, SR_CTAID.X ;  /* 0x0000000000227919 */ /* 0x000e620000002500 */
[----:B------:R-:W1:Y:S01]  /*0060*/  LDCU UR4, c[0x0][0x360] ;  /* 0x00006c00ff0477ac */ /* 0x000e620008000800 */
[----:B------:R-:W-:Y:S01]  /*0070*/  IMAD.MOV.U32 R6, RZ, RZ, 0x47fd28b2 ;  /* 0x47fd28b2ff067424 */ /* 0x000fe200078e00ff */
[----:B------:R-:W-:Y:S01]  /*0080*/  BSSY.RECONVERGENT B0, `(.L_x_0) ;  /* 0x0000268000007945 */ /* 0x000fe20003800200 */
[----:B------:R-:W-:Y:S01]  /*0090*/  IMAD.MOV.U32 R7, RZ, RZ, 0x756219af ;  /* 0x756219afff077424 */ /* 0x000fe200078e00ff */
[----:B------:R-:W3:Y:S01]  /*00a0*/  LDCU.64 UR36, c[0x0][0x358] ;  /* 0x00006b00ff2477ac */ /* 0x000ee20008000a00 */
[----:B------:R-:W-:Y:S02]  /*00b0*/  IMAD.MOV.U32 R8, RZ, RZ, 0x7b9c197f ;  /* 0x7b9c197fff087424 */ /* 0x000fe400078e00ff */
[----:B------:R-:W-:Y:S01]  /*00c0*/  IMAD.MOV.U32 R9, RZ, RZ, -0x75bd8fc ;  /* 0xf8a42704ff097424 */ /* 0x000fe200078e00ff */
[----:B------:R4:W-:Y:S01]  /*00d0*/  STL.64 [R1], R6 ;  /* 0x0000000601007387 */ /* 0x0009e20000100a00 */
[----:B------:R-:W-:-:S02]  /*00e0*/  IMAD.MOV.U32 R10, RZ, RZ, -0x23270784 ;  /* 0xdcd8f87cff0a7424 */ /* 0x000fc400078e00ff */
[----:B------:R-:W-:Y:S01]  /*00f0*/  IMAD.MOV.U32 R11, RZ, RZ, 0x6e5e8bb3 ;  /* 0x6e5e8bb3ff0b7424 */ /* 0x000fe200078e00ff */
[----:B------:R4:W-:Y:S01]  /*0100*/  STL.64 [R1+0x8], R8 ;  /* 0x0000080801007387 */ /* 0x0009e20000100a00 */
[----:B------:R-:W-:Y:S02]  /*0110*/  IMAD.MOV.U32 R0, RZ, RZ, R1 ;  /* 0x000000ffff007224 */ /* 0x000fe400078e0001 */
[----:B------:R-:W-:Y:S01]  /*0120*/  IMAD.MOV.U32 R4, RZ, RZ, 0x756219af ;  /* 0x756219afff047424 */ /* 0x000fe200078e00ff */
[----:B------:R4:W-:Y:S01]  /*0130*/  STL.64 [R1+0x10], R10 ;  /* 0x0000100a01007387 */ /* 0x0009e20000100a00 */
[----:B------:R-:W-:Y:S02]  /*0140*/  IMAD.MOV.U32 R19, RZ, RZ, -0x75bd8fc ;  /* 0xf8a42704ff137424 */ /* 0x000fe400078e00ff */
[----:B------:R-:W-:Y:S02]  /*0150*/  IMAD.MOV.U32 R18, RZ, RZ, 0x7b9c197f ;  /* 0x7b9c197fff127424 */ /* 0x000fe400078e00ff */
[----:B------:R-:W-:-:S02]  /*0160*/  IMAD.MOV.U32 R17, RZ, RZ, 0x6e5e8bb3 ;  /* 0x6e5e8bb3ff117424 */ /* 0x000fc400078e00ff */
[----:B------:R-:W-:Y:S02]  /*0170*/  IMAD.MOV.U32 R16, RZ, RZ, -0x23270784 ;  /* 0xdcd8f87cff107424 */ /* 0x000fe400078e00ff */
[----:B-1----:R-:W-:-:S05]  /*0180*/  IMAD R23, R34, UR4, R25 ;  /* 0x0000000422177c24 */ /* 0x002fca000f8e0219 */
[----:B------:R-:W-:-:S13]  /*0190*/  ISETP.NE.AND P0, PT, R23, RZ, PT ;  /* 0x000000ff1700720c */ /* 0x000fda0003f05270 */
[----:B0-234-:R-:W-:Y:S05]  /*01a0*/  @!P0 BRA `(.L_x_1) ;  /* 0x0000002400548947 */ /* 0x01dfea0003800000 */
[--C-:B------:R-:W-:Y:S01]  /*01b0*/  SHF.R.S32.HI R3, RZ, 0x1f, R23.reuse ;  /* 0x0000001fff037819 */ /* 0x100fe20000011417 */
[----:B------:R-:W-:Y:S02]  /*01c0*/  IMAD.MOV.U32 R10, RZ, RZ, R23 ;  /* 0x000000ffff0a7224 */ /* 0x000fe400078e0017 */
[----:B------:R-:W-:Y:S02]  /*01d0*/  IMAD.MOV.U32 R5, RZ, RZ, RZ ;  /* 0x000000ffff057224 */ /* 0x000fe400078e00ff */
[----:B------:R-:W-:Y:S02]  /*01e0*/  IMAD.MOV.U32 R4, RZ, RZ, 0x756219af ;  /* 0x756219afff047424 */ /* 0x000fe400078e00ff */
[----:B------:R-:W-:Y:S02]  /*01f0*/  IMAD.MOV.U32 R18, RZ, RZ, 0x7b9c197f ;  /* 0x7b9c197fff127424 */ /* 0x000fe400078e00ff */
[----:B------:R-:W-:Y:S02]  /*0200*/  IMAD.MOV.U32 R19, RZ, RZ, -0x75bd8fc ;  /* 0xf8a42704ff137424 */ /* 0x000fe400078e00ff */
[----:B------:R-:W-:-:S02]  /*0210*/  IMAD.MOV.U32 R16, RZ, RZ, -0x23270784 ;  /* 0xdcd8f87cff107424 */ /* 0x000fc400078e00ff */
[----:B------:R-:W-:-:S07]  /*0220*/  IMAD.MOV.U32 R17, RZ, RZ, 0x6e5e8bb3 ;  /* 0x6e5e8bb3ff117424 */ /* 0x000fce00078e00ff */
.L_x_10:
[----:B------:R-:W-:Y:S01]  /*0230*/  LOP3.LUT R28, R10, 0x3, RZ, 0xc0, !PT ;  /* 0x000000030a1c7812 */ /* 0x000fe200078ec0ff */
[----:B------:R-:W-:Y:S03]  /*0240*/  BSSY.RECONVERGENT B1, `(.L_x_2) ;  /* 0x0000245000017945 */ /* 0x000fe60003800200 */
[----:B------:R-:W-:-:S04]  /*0250*/  ISETP.NE.U32.AND P0, PT, R28, RZ, PT ;  /* 0x000000ff1c00720c */ /* 0x000fc80003f05070 */
[----:B------:R-:W-:-:S13]  /*0260*/  ISETP.NE.AND.EX P0, PT, RZ, RZ, PT, P0 ;  /* 0x000000ffff00720c */ /* 0x000fda0003f05300 */
[----:B012---:R-:W-:Y:S05]  /*0270*/  @!P0 BRA `(.L_x_3) ;  /* 0x0000002400048947 */ /* 0x007fea0003800000 */
[----:B------:R-:W0:Y:S01]  /*0280*/  LDC.64 R6, c[0x4][0x8] ;  /* 0x01000200ff067b82 */ /* 0x000e220000000a00 */
[----:B------:R-:W-:Y:S01]  /*0290*/  IMAD.MOV.U32 R4, RZ, RZ, RZ ;  /* 0x000000ffff047224 */ /* 0x000fe200078e00ff */
[----:B------:R-:W-:Y:S01]  /*02a0*/  CS2R R16, SRZ ;  /* 0x0000000000107805 */ /* 0x000fe2000001ff00 */
[----:B------:R-:W-:Y:S01]  /*02b0*/  IMAD.MOV.U32 R11, RZ, RZ, RZ ;  /* 0x000000ffff0b7224 */ /* 0x000fe200078e00ff */
[----:B------:R-:W-:Y:S01]  /*02c0*/  CS2R R18, SRZ ;  /* 0x0000000000127805 */ /* 0x000fe2000001ff00 */
[----:B0-----:R-:W-:-:S07]  /*02d0*/  IMAD.WIDE.U32 R6, R5, 0xc80, R6 ;  /* 0x00000c8005067825 */ /* 0x001fce00078e0006 */
.L_x_5:
[----:B------:R-:W-:-:S06]  /*02e0*/  IMAD R12, R11, 0x4, R0 ;  /* 0x000000040b0c7824 */ /* 0x000fcc00078e0200 */
[----:B------:R-:W5:Y:S01]  /*02f0*/  LDL R12, [R12+0x4] ;  /* 0x000004000c0c7983 */ /* 0x000f620000100800 */
[----:B------:R-:W-:Y:S01]  /*0300*/  IMAD.SHL.U32 R13, R11, 0x20, RZ ;  /* 0x000000200b0d7824 */ /* 0x000fe200078e00ff */
[----:B------:R-:W-:-:S06]  /*0310*/  UMOV UR4, URZ ;  /* 0x000000ff00047c82 */ /* 0x000fcc0008000000 */
.L_x_4:
[----:B-----5:R-:W-:Y:S01]  /*0320*/  SHF.R.U32.HI R38, RZ, UR4, R12 ;  /* 0x00000004ff267c19 */ /* 0x020fe2000801160c */
[----:B------:R-:W-:-:S03]  /*0330*/  VIADD R8, R13, UR4 ;  /* 0x000000040d087c36 */ /* 0x000fc60008000000 */
[----:B------:R-:W-:-:S04]  /*0340*/  LOP3.LUT R9, R38, 0x1, RZ, 0xc0, !PT ;  /* 0x0000000126097812 */ /* 0x000fc800078ec0ff */
[----:B------:R-:W-:Y:S01]  /*0350*/  ISETP.NE.U32.AND P0, PT, R9, 0x1, PT ;  /* 0x000000010900780c */ /* 0x000fe20003f05070 */
[----:B------:R-:W-:-:S03]  /*0360*/  IMAD R9, R8, 0x5, RZ ;  /* 0x0000000508097824 */ /* 0x000fc600078e02ff */
[----:B------:R-:W-:Y:S01]  /*0370*/  R2P PR, R38, 0x7e ;  /* 0x0000007e26007804 */ /* 0x000fe20000000000 */
[----:B------:R-:W-:-:S08]  /*0380*/  IMAD.WIDE.U32 R8, R9, 0x4, R6 ;  /* 0x0000000409087825 */ /* 0x000fd000078e0006 */
[----:B------:R-:W2:Y:S04]  /*0390*/  @!P0 LDG.E R15, desc[UR36][R8.64] ;  /* 0x00000024080f8981 */ /* 0x000ea8000c1e1900 */
[----:B------:R-:W3:Y:S04]  /*03a0*/  @P1 LDG.E R29, desc[UR36][R8.64+0x14] ;  /* 0x00001424081d1981 */ /* 0x000ee8000c1e1900 */
[----:B------:R-:W4:Y:S04]  /*03b0*/  @P2 LDG.E R31, desc[UR36][R8.64+0x28] ;  /* 0x00002824081f2981 */ /* 0x000f28000c1e1900 */
[----:B------:R-:W4:Y:S04]  /*03c0*/  @!P0 LDG.E R21, desc[UR36][R8.64+0x4] ;  /* 0x0000042408158981 */ /* 0x000f28000c1e1900 */
[----:B------:R-:W4:Y:S04]  /*03d0*/  @!P0 LDG.E R14, desc[UR36][R8.64+0x8] ;  /* 0x00000824080e8981 */ /* 0x000f28000c1e1900 */
[----:B------:R-:W4:Y:S04]  /*03e0*/  @!P0 LDG.E R20, desc[UR36][R8.64+0x10] ;  /* 0x0000102408148981 */ /* 0x000f28000c1e1900 */
[----:B------:R-:W4:Y:S04]  /*03f0*/  @P3 LDG.E R33, desc[UR36][R8.64+0x3c] ;  /* 0x00003c2408213981 */ /* 0x000f28000c1e1900 */
[----:B------:R-:W4:Y:S04]  /*0400*/  @!P0 LDG.E R27, desc[UR36][R8.64+0xc] ;  /* 0x00000c24081b8981 */ /* 0x000f28000c1e1900 */
[----:B------:R-:W4:Y:S04]  /*0410*/  @P1 LDG.E R22, desc[UR36][R8.64+0x24] ;  /* 0x0000242408161981 */ /* 0x000f28000c1e1900 */
        /* <DEDUP_REMOVED lines=13> */
[----:B------:R-:W4:Y:S01]  /*04f0*/  @P6 LDG.E R44, desc[UR36][R8.64+0x88] ;  /* 0x00008824082c6981 */ /* 0x000f22000c1e1900 */
[----:B--2---:R-:W-:-:S03]  /*0500*/  @!P0 LOP3.LUT R4, R4, R15, RZ, 0x3c, !PT ;  /* 0x0000000f04048212 */ /* 0x004fc600078e3cff */
[----:B------:R-:W2:Y:S01]  /*0510*/  @P1 LDG.E R15, desc[UR36][R8.64+0x18] ;  /* 0x00001824080f1981 */ /* 0x000ea2000c1e1900 */
[----:B---3--:R-:W-:-:S03]  /*0520*/  @P1 LOP3.LUT R4, R4, R29, RZ, 0x3c, !PT ;  /* 0x0000001d04041212 */ /* 0x008fc600078e3cff */
[----:B------:R-:W3:Y:S01]  /*0530*/  @P2 LDG.E R29, desc[UR36][R8.64+0x34] ;  /* 0x00003424081d2981 */ /* 0x000ee2000c1e1900 */
[----:B----4-:R-:W-:-:S03]  /*0540*/  @P2 LOP3.LUT R4, R4, R31, RZ, 0x3c, !PT ;  /* 0x0000001f04042212 */ /* 0x010fc600078e3cff */
[----:B------:R-:W4:Y:S01]  /*0550*/  @P3 LDG.E R31, desc[UR36][R8.64+0x40] ;  /* 0x00004024081f3981 */ /* 0x000f22000c1e1900 */
[----:B------:R-:W-:-:S03]  /*0560*/  @!P0 LOP3.LUT R18, R18, R21, RZ, 0x3c, !PT ;  /* 0x0000001512128212 */ /* 0x000fc600078e3cff */
[----:B------:R-:W3:Y:S01]  /*0570*/  @P1 LDG.E R21, desc[UR36][R8.64+0x20] ;  /* 0x0000202408151981 */ /* 0x000ee2000c1e1900 */
[----:B------:R-:W-:-:S03]  /*0580*/  @!P0 LOP3.LUT R19, R19, R14, RZ, 0x3c, !PT ;  /* 0x0000000e13138212 */ /* 0x000fc600078e3cff */
[----:B------:R-:W4:Y:S01]  /*0590*/  @P1 LDG.E R14, desc[UR36][R8.64+0x1c] ;  /* 0x00001c24080e1981 */ /* 0x000f22000c1e1900 */
[----:B------:R-:W-:-:S03]  /*05a0*/  @!P0 LOP3.LUT R17, R17, R20, RZ, 0x3c, !PT ;  /* 0x0000001411118212 */ /* 0x000fc600078e3cff */
[----:B------:R-:W4:Y:S01]  /*05b0*/  @P2 LDG.E R20, desc[UR36][R8.64+0x30] ;  /* 0x0000302408142981 */ /* 0x000f22000c1e1900 */
[----:B------:R-:W-:-:S03]  /*05c0*/  @P3 LOP3.LUT R4, R4, R33, RZ, 0x3c, !PT ;  /* 0x0000002104043212 */ /* 0x000fc600078e3cff */
[----:B------:R-:W4:Y:S01]  /*05d0*/  @P3 LDG.E R33, desc[UR36][R8.64+0x48] ;  /* 0x0000482408213981 */ /* 0x000f22000c1e1900 */
[----:B------:R-:W-:-:S03]  /*05e0*/  @!P0 LOP3.LUT R16, R16, R27, RZ, 0x3c, !PT ;  /* 0x0000001b10108212 */ /* 0x000fc600078e3cff */
[----:B------:R-:W4:Y:S01]  /*05f0*/  @P2 LDG.E R27, desc[UR36][R8.64+0x2c] ;  /* 0x00002c24081b2981 */ /* 0x000f22000c1e1900 */
[----:B------:R-:W-:-:S03]  /*0600*/  @P1 LOP3.LUT R17, R17, R22, RZ, 0x3c, !PT ;  /* 0x0000001611111212 */ /* 0x000fc600078e3cff */
[----:B------:R-:W4:Y:S01]  /*0610*/  @P2 LDG.E R22, desc[UR36][R8.64+0x38] ;  /* 0x0000382408162981 */ /* 0x000f22000c1e1900 */
[----:B------:R-:W-:Y:S02]  /*0620*/  @P4 LOP3.LUT R4, R4, R35, RZ, 0x3c, !PT ;  /* 0x0000002304044212 */ /* 0x000fe400078e3cff */
[----:B------:R-:W-:Y:S01]  /*0630*/  LOP3.LUT P0, RZ, R38, 0x80, RZ, 0xc0, !PT ;  /* 0x0000008026ff7812 */ /* 0x000fe2000780c0ff */
[----:B------:R-:W4:Y:S01]  /*0640*/  @P4 LDG.E R35, desc[UR36][R8.64+0x54] ;  /* 0x0000542408234981 */ /* 0x000f22000c1e1900 */
[----:B------:R-:W-:-:S03]  /*0650*/  @P5 LOP3.LUT R4, R4, R37, RZ, 0x3c, !PT ;  /* 0x0000002504045212 */ /* 0x000fc600078e3cff */
[----:B------:R-:W4:Y:S01]  /*0660*/  @P4 LDG.E R37, desc[UR36][R8.64+0x5c] ;  /* 0x00005c2408254981 */ /* 0x000f22000c1e1900 */
[----:B------:R-:W-:-:S03]  /*0670*/  @P6 LOP3.LUT R4, R4, R39, RZ, 0x3c, !PT ;  /* 0x0000002704046212 */ /* 0x000fc600078e3cff */
[----:B------:R-:W4:Y:S04]  /*0680*/  @P5 LDG.E R39, desc[UR36][R8.64+0x68] ;  /* 0x0000682408275981 */ /* 0x000f28000c1e1900 */
[----:B------:R-:W4:Y:S04]  /*0690*/  @P0 LDG.E R47, desc[UR36][R8.64+0x8c] ;  /* 0x00008c24082f0981 */ /* 0x000f28000c1e1900 */
[----:B------:R-:W4:Y:S04]  /*06a0*/  @P0 LDG.E R49, desc[UR36][R8.64+0x90] ;  /* 0x0000902408310981 */ /* 0x000f28000c1e1900 */
[----:B------:R-:W4:Y:S04]  /*06b0*/  @P0 LDG.E R46, desc[UR36][R8.64+0x94] ;  /* 0x00009424082e0981 */ /* 0x000f28000c1e1900 */
[----:B------:R-:W4:Y:S04]  /*06c0*/  @P0 LDG.E R51, desc[UR36][R8.64+0x98] ;  /* 0x0000982408330981 */ /* 0x000f28000c1e1900 */
[----:B------:R-:W4:Y:S01]  /*06d0*/  @P0 LDG.E R48, desc[UR36][R8.64+0x9c] ;  /* 0x00009c2408300981 */ /* 0x000f22000c1e1900 */
[----:B--2---:R-:W-:-:S02]  /*06e0*/  @P1 LOP3.LUT R18, R18, R15, RZ, 0x3c, !PT ;  /* 0x0000000f12121212 */ /* 0x004fc400078e3cff */
[----:B---3--:R-:W-:Y:S02]  /*06f0*/  @P1 LOP3.LUT R16, R16, R21, RZ, 0x3c, !PT ;  /* 0x0000001510101212 */ /* 0x008fe400078e3cff */
[----:B----4-:R-:W-:Y:S02]  /*0700*/  @P1 LOP3.LUT R19, R19, R14, RZ, 0x3c, !PT ;  /* 0x0000000e13131212 */ /* 0x010fe400078e3cff */
[----:B------:R-:W-:Y:S02]  /*0710*/  @P2 LOP3.LUT R16, R16, R29, RZ, 0x3c, !PT ;  /* 0x0000001d10102212 */ /* 0x000fe400078e3cff */
[----:B------:R-:W-:-:S04]  /*0720*/  @P2 LOP3.LUT R19, R19, R20, RZ, 0x3c, !PT ;  /* 0x0000001413132212 */ /* 0x000fc800078e3cff */
[----:B------:R-:W-:Y:S02]  /*0730*/  @P3 LOP3.LUT R19, R19, R24, RZ, 0x3c, !PT ;  /* 0x0000001813133212 */ /* 0x000fe400078e3cff */
[----:B------:R-:W-:Y:S02]  /*0740*/  @P2 LOP3.LUT R18, R18, R27, RZ, 0x3c, !PT ;  /* 0x0000001b12122212 */ /* 0x000fe400078e3cff */
[----:B------:R-:W-:Y:S02]  /*0750*/  @P2 LOP3.LUT R17, R17, R22, RZ, 0x3c, !PT ;  /* 0x0000001611112212 */ /* 0x000fe400078e3cff */
[----:B------:R-:W-:Y:S02]  /*0760*/  @P3 LOP3.LUT R18, R18, R31, RZ, 0x3c, !PT ;  /* 0x0000001f12123212 */ /* 0x000fe400078e3cff */
[----:B------:R-:W-:Y:S02]  /*0770*/  @P3 LOP3.LUT R16, R16, R33, RZ, 0x3c, !PT ;  /* 0x0000002110103212 */ /* 0x000fe400078e3cff */
[----:B------:R-:W-:-:S02]  /*0780*/  @P3 LOP3.LUT R17, R17, R26, RZ, 0x3c, !PT ;  /* 0x0000001a11113212 */ /* 0x000fc400078e3cff */
        /* <DEDUP_REMOVED lines=17> */
[----:B------:R-:W-:-:S13]  /*08a0*/  R2P PR, R38.B1, 0x7f ;  /* 0x0000007f26007804 */ /* 0x000fda0000001000 */
[----:B------:R-:W2:Y:S04]  /*08b0*/  @P0 LDG.E R21, desc[UR36][R8.64+0xa0] ;  /* 0x0000a02408150981 */ /* 0x000ea8000c1e1900 */
[----:B------:R-:W3:Y:S04]  /*08c0*/  @P0 LDG.E R27, desc[UR36][R8.64+0xa4] ;  /* 0x0000a424081b0981 */ /* 0x000ee8000c1e1900 */
        /* <DEDUP_REMOVED lines=22> */
[----:B--2---:R-:W-:-:S03]  /*0a30*/  @P0 LOP3.LUT R4, R4, R21, RZ, 0x3c, !PT ;  /* 0x0000001504040212 */ /* 0x004fc600078e3cff */
[----:B------:R-:W2:Y:S01]  /*0a40*/  @P1 LDG.E R21, desc[UR36][R8.64+0xb8] ;  /* 0x0000b82408151981 */ /* 0x000ea2000c1e1900 */
[----:B---3--:R-:W-:-:S03]  /*0a50*/  @P0 LOP3.LUT R18, R18, R27, RZ, 0x3c, !PT ;  /* 0x0000001b12120212 */ /* 0x008fc600078e3cff */
[----:B------:R-:W3:Y:S01]  /*0a60*/  @P1 LDG.E R27, desc[UR36][R8.64+0xc0] ;  /* 0x0000c024081b1981 */ /* 0x000ee2000c1e1900 */
[----:B----4-:R-:W-:-:S03]  /*0a70*/  @P0 LOP3.LUT R19, R19, R14, RZ, 0x3c, !PT ;  /* 0x0000000e13130212 */ /* 0x010fc600078e3cff */
[----:B------:R-:W4:Y:S01]  /*0a80*/  @P1 LDG.E R14, desc[UR36][R8.64+0xbc] ;  /* 0x0000bc24080e1981 */ /* 0x000f22000c1e1900 */
[----:B------:R-:W-:-:S03]  /*0a90*/  @P0 LOP3.LUT R17, R17, R20, RZ, 0x3c, !PT ;  /* 0x0000001411110212 */ /* 0x000fc600078e3cff */
        /* <DEDUP_REMOVED lines=9> */
[----:B------:R-:W-:Y:S02]  /*0b30*/  LOP3.LUT P0, RZ, R38, 0x8000, RZ, 0xc0, !PT ;  /* 0x0000800026ff7812 */ /* 0x000fe4000780c0ff */
[----:B------:R-:W-:Y:S01]  /*0b40*/  @P4 LOP3.LUT R4, R4, R37, RZ, 0x3c, !PT ;  /* 0x0000002504044212 */ /* 0x000fe200078e3cff */
[----:B------:R-:W4:Y:S04]  /*0b50*/  @P5 LDG.E R38, desc[UR36][R8.64+0x10c] ;  /* 0x00010c2408265981 */ /* 0x000f28000c1e1900 */
        /* <DEDUP_REMOVED lines=8> */
[----:B------:R-:W-:-:S04]  /*0be0*/  UIADD3 UR4, UPT, UPT, UR4, 0x10, URZ ;  /* 0x0000001004047890 */ /* 0x000fc8000fffe0ff */
[----:B------:R-:W-:Y:S01]  /*0bf0*/  UISETP.NE.AND UP0, UPT, UR4, 0x20, UPT ;  /* 0x000000200400788c */ /* 0x000fe2000bf05270 */
[----:B------:R-:W-:Y:S02]  /*0c00*/  @P6 LOP3.LUT R4, R4, R45, RZ, 0x3c, !PT ;  /* 0x0000002d04046212 */ /* 0x000fe400078e3cff */
[----:B--2---:R-:W-:Y:S02]  /*0c10*/  @P1 LOP3.LUT R18, R18, R21, RZ, 0x3c, !PT ;  /* 0x0000001512121212 */ /* 0x004fe400078e3cff */
[----:B---3--:R-:W-:Y:S02]  /*0c20*/  @P1 LOP3.LUT R16, R16, R27, RZ, 0x3c, !PT ;  /* 0x0000001b10101212 */ /* 0x008fe400078e3cff */
[----:B----4-:R-:W-:Y:S02]  /*0c30*/  @P1 LOP3.LUT R19, R19, R14, RZ, 0x3c, !PT ;  /* 0x0000000e13131212 */ /* 0x010fe400078e3cff */
        /* <DEDUP_REMOVED lines=25> */
[----:B------:R-:W-:Y:S01]  /*0dd0*/  @P0 LOP3.LUT R16, R16, R53, RZ, 0x3c, !PT ;  /* 0x0000003510100212 */ /* 0x000fe200078e3cff */
[----:B------:R-:W-:Y:S06]  /*0de0*/  BRA.U UP0, `(.L_x_4) ;  /* 0xfffffff5004c7547 */ /* 0x000fec000b83ffff */
[----:B------:R-:W-:-:S05]  /*0df0*/  VIADD R11, R11, 0x1 ;  /* 0x000000010b0b7836 */ /* 0x000fca0000000000 */
[----:B------:R-:W-:-:S13]  /*0e00*/  ISETP.NE.AND P0, PT, R11, 0x5, PT ;  /* 0x000000050b00780c */ /* 0x000fda0003f05270 */
[----:B------:R-:W-:Y:S05]  /*0e10*/  @P0 BRA `(.L_x_5) ;  /* 0xfffffff400300947 */ /* 0x000fea000383ffff */
[----:B------:R0:W-:Y:S01]  /*0e20*/  STL [R1+0x4], R4 ;  /* 0x0000040401007387 */ /* 0x0001e20000100800 */
[----:B------:R-:W-:-:S03]  /*0e30*/  ISETP.NE.U32.AND P0, PT, R28, 0x1, PT ;  /* 0x000000011c00780c */ /* 0x000fc60003f05070 */
[----:B------:R0:W-:Y:S01]  /*0e40*/  STL.64 [R1+0x8], R18 ;  /* 0x0000081201007387 */ /* 0x0001e20000100a00 */
[----:B------:R-:W-:-:S03]  /*0e50*/  ISETP.NE.AND.EX P0, PT, RZ, RZ, PT, P0 ;  /* 0x000000ffff00720c */ /* 0x000fc60003f05300 */
[----:B------:R0:W-:Y:S10]  /*0e60*/  STL.64 [R1+0x10], R16 ;  /* 0x0000101001007387 */ /* 0x0001f40000100a00 */
[----:B------:R-:W-:Y:S05]  /*0e70*/  @!P0 BRA `(.L_x_3) ;  /* 0x0000001800048947 */ /* 0x000fea0003800000 */
[----:B------:R-:W-:Y:S01]  /*0e80*/  UMOV UR4, URZ ;  /* 0x000000ff00047c82 */ /* 0x000fe20008000000 */
[----:B------:R-:W-:Y:S01]  /*0e90*/  UMOV UR5, URZ ;  /* 0x000000ff00057c82 */ /* 0x000fe20008000000 */
[----:B0-----:R-:W-:Y:S02]  /*0ea0*/  IMAD.MOV.U32 R4, RZ, RZ, RZ ;  /* 0x000000ffff047224 */ /* 0x001fe400078e00ff */
[----:B------:R-:W-:Y:S02]  /*0eb0*/  IMAD.MOV.U32 R11, RZ, RZ, RZ ;  /* 0x000000ffff0b7224 */ /* 0x000fe400078e00ff */
[----:B------:R-:W-:Y:S02]  /*0ec0*/  IMAD.U32 R17, RZ, RZ, UR4 ;  /* 0x00000004ff117e24 */ /* 0x000fe4000f8e00ff */
[----:B------:R-:W-:Y:S02]  /*0ed0*/  IMAD.U32 R16, RZ, RZ, UR5 ;  /* 0x00000005ff107e24 */ /* 0x000fe4000f8e00ff */
[----:B------:R-:W-:-:S02]  /*0ee0*/  IMAD.U32 R19, RZ, RZ, UR4 ;  /* 0x00000004ff137e24 */ /* 0x000fc4000f8e00ff */
[----:B------:R-:W-:-:S07]  /*0ef0*/  IMAD.U32 R18, RZ, RZ, UR5 ;  /* 0x00000005ff127e24 */ /* 0x000fce000f8e00ff */
.L_x_7:
[----:B------:R-:W-:-:S06]  /*0f00*/  IMAD R12, R11, 0x4, R0 ;  /* 0x000000040b0c7824 */ /* 0x000fcc00078e0200 */
[----:B------:R-:W5:Y:S01]  /*0f10*/  LDL R12, [R12+0x4] ;  /* 0x000004000c0c7983 */ /* 0x000f620000100800 */
[----:B------:R-:W-:Y:S01]  /*0f20*/  IMAD.SHL.U32 R13, R11, 0x20, RZ ;  /* 0x000000200b0d7824 */ /* 0x000fe200078e00ff */
[----:B------:R-:W-:-:S06]  /*0f30*/  UMOV UR4, URZ ;  /* 0x000000ff00047c82 */ /* 0x000fcc0008000000 */
.L_x_6:
        /* <DEDUP_REMOVED lines=181> */
[----:B------:R-:W-:Y:S05]  /*1a90*/  @P0 BRA `(.L_x_3) ;  /* 0x0000000800fc0947 */ /* 0x000fea0003800000 */
[----:B------:R-:W-:Y:S01]  /*1aa0*/  UMOV UR4, URZ ;  /* 0x000000ff00047c82 */ /* 0x000fe20008000000 */
[----:B------:R-:W-:Y:S01]  /*1ab0*/  UMOV UR5, URZ ;  /* 0x000000ff00057c82 */ /* 0x000fe20008000000 */
[----:B-1----:R-:W-:Y:S02]  /*1ac0*/  IMAD.MOV.U32 R4, RZ, RZ, RZ ;  /* 0x000000ffff047224 */ /* 0x002fe400078e00ff */
[----:B------:R-:W-:Y:S02]  /*1ad0*/  IMAD.MOV.U32 R11, RZ, RZ, RZ ;  /* 0x000000ffff0b7224 */ /* 0x000fe400078e00ff */
[----:B------:R-:W-:Y:S02]  /*1ae0*/  IMAD.U32 R17, RZ, RZ, UR4 ;  /* 0x00000004ff117e24 */ /* 0x000fe4000f8e00ff */
[----:B------:R-:W-:Y:S02]  /*1af0*/  IMAD.U32 R16, RZ, RZ, UR5 ;  /* 0x00000005ff107e24 */ /* 0x000fe4000f8e00ff */
[----:B------:R-:W-:-:S02]  /*1b00*/  IMAD.U32 R19, RZ, RZ, UR4 ;  /* 0x00000004ff137e24 */ /* 0x000fc4000f8e00ff */
[----:B------:R-:W-:-:S07]  /*1b10*/  IMAD.U32 R18, RZ, RZ, UR5 ;  /* 0x00000005ff127e24 */ /* 0x000fce000f8e00ff */
.L_x_9:
[----:B------:R-:W-:-:S06]  /*1b20*/  IMAD R12, R11, 0x4, R0 ;  /* 0x000000040b0c7824 */ /* 0x000fcc00078e0200 */
[----:B------:R-:W5:Y:S01]  /*1b30*/  LDL R12, [R12+0x4] ;  /* 0x000004000c0c7983 */ /* 0x000f620000100800 */
[----:B------:R-:W-:Y:S01]  /*1b40*/  IMAD.SHL.U32 R13, R11, 0x20, RZ ;  /* 0x000000200b0d7824 */ /* 0x000fe200078e00ff */
[----:B------:R-:W-:-:S06]  /*1b50*/  UMOV UR4, URZ ;  /* 0x000000ff00047c82 */ /* 0x000fcc0008000000 */
.L_x_8:
        /* <DEDUP_REMOVED lines=121> */
[----:B------:R-:W2:Y:S01]  /*22f0*/  @P1 LDG.E R29, desc[UR36][R8.64+0xc0] ;  /* 0x0000c024081d1981 */ /* 0x000ea2000c1e1900 */
        /* <DEDUP_REMOVED lines=8> */
[----:B------:R-:W-:-:S03]  /*2380*/  LOP3.LUT P0, RZ, R38, 0x8000, RZ, 0xc0, !PT ;  /* 0x0000800026ff7812 */ /* 0x000fc6000780c0ff */
[----:B------:R-:W2:Y:S01]  /*2390*/  @P5 LDG.E R38, desc[UR36][R8.64+0x114] ;  /* 0x0001142408265981 */ /* 0x000ea2000c1e1900 */
[----:B------:R-:W-:-:S03]  /*23a0*/  @P4 LOP3.LUT R4, R4, R15, RZ, 0x3c, !PT ;  /* 0x0000000f04044212 */ /* 0x000fc600078e3cff */
[----:B------:R-:W2:Y:S06]  /*23b0*/  @P6 LDG.E R15, desc[UR36][R8.64+0x11c] ;  /* 0x00011c24080f6981 */ /* 0x000eac000c1e1900 */
[----:B------:R-:W2:Y:S04]  /*23c0*/  @P0 LDG.E R51, desc[UR36][R8.64+0x12c] ;  /* 0x00012c2408330981 */ /* 0x000ea8000c1e1900 */
[----:B------:R-:W2:Y:S04]  /*23d0*/  @P0 LDG.E R53, desc[UR36][R8.64+0x130] ;  /* 0x0001302408350981 */ /* 0x000ea8000c1e1900 */
[----:B------:R-:W2:Y:S04]  /*23e0*/  @P0 LDG.E R44, desc[UR36][R8.64+0x134] ;  /* 0x00013424082c0981 */ /* 0x000ea8000c1e1900 */
[----:B------:R-:W2:Y:S04]  /*23f0*/  @P0 LDG.E R48, desc[UR36][R8.64+0x13c] ;  /* 0x00013c2408300981 */ /* 0x000ea8000c1e1900 */
[----:B------:R-:W2:Y:S01]  /*2400*/  @P0 LDG.E R46, desc[UR36][R8.64+0x138] ;  /* 0x00013824082e0981 */ /* 0x000ea2000c1e1900 */
[----:B------:R-:W-:-:S04]  /*2410*/  UIADD3 UR4, UPT, UPT, UR4, 0x10, URZ ;  /* 0x0000001004047890 */ /* 0x000fc8000fffe0ff */
[----:B------:R-:W-:Y:S01]  /*2420*/  UISETP.NE.AND UP0, UPT, UR4, 0x20, UPT ;  /* 0x000000200400788c */ /* 0x000fe2000bf05270 */
[----:B---3--:R-:W-:Y:S02]  /*2430*/  @P1 LOP3.LUT R18, R18, R27, RZ, 0x3c, !PT ;  /* 0x0000001b12121212 */ /* 0x008fe400078e3cff */
[----:B----4-:R-:W-:Y:S02]  /*2440*/  @P1 LOP3.LUT R19, R19, R14, RZ, 0x3c, !PT ;  /* 0x0000000e13131212 */ /* 0x010fe400078e3cff */
[----:B--2---:R-:W-:Y:S02]  /*2450*/  @P1 LOP3.LUT R16, R16, R29, RZ, 0x3c, !PT ;  /* 0x0000001d10101212 */ /* 0x004fe400078e3cff */
        /* <DEDUP_REMOVED lines=27> */
[----:B------:R-:W-:Y:S01]  /*2610*/  @P0 LOP3.LUT R16, R16, R46, RZ, 0x3c, !PT ;  /* 0x0000002e10100212 */ /* 0x000fe200078e3cff */
[----:B------:R-:W-:Y:S06]  /*2620*/  BRA.U UP0, `(.L_x_8) ;  /* 0xfffffff5004c7547 */ /* 0x000fec000b83ffff */
[----:B------:R-:W-:-:S05]  /*2630*/  VIADD R11, R11, 0x1 ;  /* 0x000000010b0b7836 */ /* 0x000fca0000000000 */
[----:B------:R-:W-:-:S13]  /*2640*/  ISETP.NE.AND P0, PT, R11, 0x5, PT ;  /* 0x000000050b00780c */ /* 0x000fda0003f05270 */
[----:B------:R-:W-:Y:S05]  /*2650*/  @P0 BRA `(.L_x_9) ;  /* 0xfffffff400300947 */ /* 0x000fea000383ffff */
[----:B------:R2:W-:Y:S04]  /*2660*/  STL [R1+0x4], R4 ;  /* 0x0000040401007387 */ /* 0x0005e80000100800 */
[----:B------:R2:W-:Y:S04]  /*2670*/  STL.64 [R1+0x8], R18 ;  /* 0x0000081201007387 */ /* 0x0005e80000100a00 */
[----:B------:R2:W-:Y:S02]  /*2680*/  STL.64 [R1+0x10], R16 ;  /* 0x0000101001007387 */ /* 0x0005e40000100a00 */
.L_x_3:
[----:B------:R-:W-:Y:S05]  /*2690*/  BSYNC.RECONVERGENT B1 ;  /* 0x0000000000017941 */ /* 0x000fea0003800200 */
.L_x_2:
[C---:B------:R-:W-:Y:S01]  /*26a0*/  ISETP.GE.U32.AND P0, PT, R10.reuse, 0x4, PT ;  /* 0x000000040a00780c */ /* 0x040fe20003f06070 */
[----:B------:R-:W-:Y:S01]  /*26b0*/  VIADD R5, R5, 0x1 ;  /* 0x0000000105057836 */ /* 0x000fe20000000000 */
[--C-:B------:R-:W-:Y:S02]  /*26c0*/  SHF.R.U64 R10, R10, 0x2, R3.reuse ;  /* 0x000000020a0a7819 */ /* 0x100fe40000001203 */
[----:B------:R-:W-:Y:S02]  /*26d0*/  ISETP.GE.U32.AND.EX P0, PT, R3, RZ, PT, P0 ;  /* 0x000000ff0300720c */ /* 0x000fe40003f06100 */
[----:B------:R-:W-:-:S11]  /*26e0*/  SHF.R.U32.HI R3, RZ, 0x2, R3 ;  /* 0x00000002ff037819 */ /* 0x000fd60000011603 */
[----:B------:R-:W-:Y:S05]  /*26f0*/  @P0 BRA `(.L_x_10) ;  /* 0xffffffd800cc0947 */ /* 0x000fea000383ffff */
.L_x_1:
[----:B------:R-:W-:Y:S05]  /*2700*/  BSYNC.RECONVERGENT B0 ;  /* 0x0000000000007941 */ /* 0x000fea0003800200 */
.L_x_0:
[----:B------:R-:W-:Y:S01]  /*2710*/  IMAD.MOV.U32 R3, RZ, RZ, RZ ;  /* 0x000000ffff037224 */ /* 0x000fe200078e00ff */
[----:B------:R-:W-:Y:S01]  /*2720*/  UMOV UR8, 0x28e ;  /* 0x0000028e00087882 */ /* 0x000fe20000000000 */
[----:B------:R-:W-:-:S05]  /*2730*/  UMOV UR4, URZ ;  /* 0x000000ff00047c82 */ /* 0x000fca0008000000 */
.L_x_18:
[----:B------:R-:W-:-:S04]  /*2740*/  ULOP3.LUT UR9, UR8, 0x3, URZ, 0xc0, !UPT ;  /* 0x0000000308097892 */ /* 0x000fc8000f8ec0ff */
[----:B------:R-:W-:-:S04]  /*2750*/  UISETP.NE.U32.AND UP0, UPT, UR9, URZ, UPT ;  /* 0x000000ff0900728c */ /* 0x000fc8000bf05070 */
[----:B------:R-:W-:-:S09]  /*2760*/  UISETP.NE.AND.EX UP0, UPT, URZ, URZ, UPT, UP0 ;  /* 0x000000ffff00728c */ /* 0x000fd2000bf05300 */
[----:B---34-:R-:W-:Y:S05]  /*2770*/  BRA.U !UP0, `(.L_x_11) ;  /* 0x0000002508087547 */ /* 0x018fea000b800000 */
[----:B------:R-:W3:Y:S01]  /*2780*/  LDC.64 R6, c[0x4][0x10] ;  /* 0x01000400ff067b82 */ /* 0x000ee20000000a00 */
[----:B------:R-:W-:Y:S01]  /*2790*/  UMOV UR5, URZ ;  /* 0x000000ff00057c82 */ /* 0x000fe20008000000 */
[----:B------:R-:W-:Y:S01]  /*27a0*/  UMOV UR6, URZ ;  /* 0x000000ff00067c82 */ /* 0x000fe20008000000 */
[----:B012---:R-:W-:Y:S01]  /*27b0*/  CS2R R4, SRZ ;  /* 0x0000000000047805 */ /* 0x007fe2000001ff00 */
[----:B------:R-:W-:Y:S02]  /*27c0*/  IMAD.U32 R17, RZ, RZ, UR5 ;  /* 0x00000005ff117e24 */ /* 0x000fe4000f8e00ff */
[----:B------:R-:W-:Y:S02]  /*27d0*/  IMAD.U32 R16, RZ, RZ, UR6 ;  /* 0x00000006ff107e24 */ /* 0x000fe4000f8e00ff */
[----:B------:R-:W-:Y:S02]  /*27e0*/  IMAD.U32 R19, RZ, RZ, UR5 ;  /* 0x00000005ff137e24 */ /* 0x000fe4000f8e00ff */
[----:B------:R-:W-:-:S02]  /*27f0*/  IMAD.U32 R18, RZ, RZ, UR6 ;  /* 0x00000006ff127e24 */ /* 0x000fc4000f8e00ff */
[----:B---3--:R-:W-:-:S07]  /*2800*/  IMAD.WIDE.U32 R6, R3, 0xc80, R6 ;  /* 0x00000c8003067825 */ /* 0x008fce00078e0006 */
.L_x_13:
[----:B------:R-:W-:-:S06]  /*2810*/  IMAD R10, R5, 0x4, R0 ;  /* 0x00000004050a7824 */ /* 0x000fcc00078e0200 */
[----:B------:R-:W5:Y:S01]  /*2820*/  LDL R10, [R10+0x4] ;  /* 0x000004000a0a7983 */ /* 0x000f620000100800 */
[----:B------:R-:W-:Y:S02]  /*2830*/  IMAD.SHL.U32 R11, R5, 0x20, RZ ;  /* 0x00000020050b7824 */ /* 0x000fe400078e00ff */
[----:B------:R-:W-:-:S07]  /*2840*/  IMAD.MOV.U32 R12, RZ, RZ, RZ ;  /* 0x000000ffff0c7224 */ /* 0x000fce00078e00ff */
.L_x_12:
[----:B-----5:R-:W-:Y:S01]  /*2850*/  SHF.R.U32.HI R40, RZ, R12, R10 ;  /* 0x0000000cff287219 */ /* 0x020fe2000001160a */
[----:B------:R-:W-:-:S03]  /*2860*/  IMAD.IADD R8, R11, 0x1, R12 ;  /* 0x000000010b087824 */ /* 0x000fc600078e020c */
        /* <DEDUP_REMOVED lines=50> */
[----:B------:R-:W4:Y:S08]  /*2b90*/  @P4 LDG.E R35, desc[UR36][R8.64+0x5c] ;  /* 0x00005c2408234981 */ /* 0x000f30000c1e1900 */
[----:B------:R-:W4:Y:S04]  /*2ba0*/  @P0 LDG.E R47, desc[UR36][R8.64+0x8c] ;  /* 0x00008c24082f0981 */ /* 0x000f28000c1e1900 */
[----:B------:R-:W4:Y:S04]  /*2bb0*/  @P0 LDG.E R49, desc[UR36][R8.64+0x90] ;  /* 0x0000902408310981 */ /* 0x000f28000c1e1900 */
[----:B------:R-:W4:Y:S04]  /*2bc0*/  @P0 LDG.E R46, desc[UR36][R8.64+0x94] ;  /* 0x00009424082e0981 */ /* 0x000f28000c1e1900 */
[----:B------:R-:W4:Y:S04]  /*2bd0*/  @P0 LDG.E R51, desc[UR36][R8.64+0x98] ;  /* 0x0000982408330981 */ /* 0x000f28000c1e1900 */
[----:B------:R-:W4:Y:S01]  /*2be0*/  @P0 LDG.E R48, desc[UR36][R8.64+0x9c] ;  /* 0x00009c2408300981 */ /* 0x000f22000c1e1900 */
[----:B------:R-:W-:-:S02]  /*2bf0*/  @P6 LOP3.LUT R4, R4, R41, RZ, 0x3c, !PT ;  /* 0x0000002904046212 */ /* 0x000fc400078e3cff */
[----:B--2---:R-:W-:Y:S02]  /*2c00*/  @P1 LOP3.LUT R18, R18, R13, RZ, 0x3c, !PT ;  /* 0x0000000d12121212 */ /* 0x004fe400078e3cff */
[----:B---3--:R-:W-:Y:S02]  /*2c10*/  @P1 LOP3.LUT R16, R16, R15, RZ, 0x3c, !PT ;  /* 0x0000000f10101212 */ /* 0x008fe400078e3cff */
[----:B----4-:R-:W-:Y:S02]  /*2c20*/  @P1 LOP3.LUT R19, R19, R14, RZ, 0x3c, !PT ;  /* 0x0000000e13131212 */ /* 0x010fe400078e3cff */
        /* <DEDUP_REMOVED lines=63> */
[----:B------:R-:W-:Y:S02]  /*3020*/  @P0 LOP3.LUT R16, R16, R27, RZ, 0x3c, !PT ;  /* 0x0000001b10100212 */ /* 0x000fe400078e3cff */
[----:B------:R-:W-:Y:S01]  /*3030*/  LOP3.LUT P0, RZ, R40, 0x8000, RZ, 0xc0, !PT ;  /* 0x0000800028ff7812 */ /* 0x000fe2000780c0ff */
[----:B------:R-:W2:Y:S01]  /*3040*/  @P5 LDG.E R27, desc[UR36][R8.64+0x104] ;  /* 0x00010424081b5981 */ /* 0x000ea2000c1e1900 */
[----:B------:R-:W-:-:S03]  /*3050*/  @P2 LOP3.LUT R4, R4, R33, RZ, 0x3c, !PT ;  /* 0x0000002104042212 */ /* 0x000fc600078e3cff */
[----:B------:R-:W2:Y:S01]  /*3060*/  @P5 LDG.E R33, desc[UR36][R8.64+0x110] ;  /* 0x0001102408215981 */ /* 0x000ea2000c1e1900 */
[----:B------:R-:W-:-:S03]  /*3070*/  @P3 LOP3.LUT R4, R4, R13, RZ, 0x3c, !PT ;  /* 0x0000000d04043212 */ /* 0x000fc600078e3cff */
[----:B------:R-:W2:Y:S04]  /*3080*/  @P6 LDG.E R40, desc[UR36][R8.64+0x120] ;  /* 0x0001202408286981 */ /* 0x000ea8000c1e1900 */
[----:B------:R-:W2:Y:S04]  /*3090*/  @P6 LDG.E R13, desc[UR36][R8.64+0x124] ;  /* 0x00012424080d6981 */ /* 0x000ea8000c1e1900 */
[----:B------:R-:W2:Y:S04]  /*30a0*/  @P0 LDG.E R51, desc[UR36][R8.64+0x12c] ;  /* 0x00012c2408330981 */ /* 0x000ea8000c1e1900 */
[----:B------:R-:W2:Y:S04]  /*30b0*/  @P0 LDG.E R53, desc[UR36][R8.64+0x130] ;  /* 0x0001302408350981 */ /* 0x000ea8000c1e1900 */
[----:B------:R-:W2:Y:S04]  /*30c0*/  @P0 LDG.E R44, desc[UR36][R8.64+0x134] ;  /* 0x00013424082c0981 */ /* 0x000ea8000c1e1900 */
[----:B------:R-:W2:Y:S04]  /*30d0*/  @P0 LDG.E R48, desc[UR36][R8.64+0x13c] ;  /* 0x00013c2408300981 */ /* 0x000ea8000c1e1900 */
[----:B------:R-:W2:Y:S01]  /*30e0*/  @P0 LDG.E R46, desc[UR36][R8.64+0x138] ;  /* 0x00013824082e0981 */ /* 0x000ea2000c1e1900 */
[----:B------:R-:W-:Y:S01]  /*30f0*/  @P1 LOP3.LUT R16, R16, R31, RZ, 0x3c, !PT ;  /* 0x0000001f10101212 */ /* 0x000fe200078e3cff */
[----:B------:R-:W-:-:S03]  /*3100*/  VIADD R12, R12, 0x10 ;  /* 0x000000100c0c7836 */ /* 0x000fc60000000000 */
[----:B------:R-:W-:-:S04]  /*3110*/  @P2 LOP3.LUT R16, R16, R37, RZ, 0x3c, !PT ;  /* 0x0000002510102212 */ /* 0x000fc800078e3cff */
[----:B------:R-:W-:-:S04]  /*3120*/  @P3 LOP3.LUT R16, R16, R41, RZ, 0x3c, !PT ;  /* 0x0000002910103212 */ /* 0x000fc800078e3cff */
[----:B------:R-:W-:Y:S02]  /*3130*/  @P4 LOP3.LUT R16, R16, R45, RZ, 0x3c, !PT ;  /* 0x0000002d10104212 */ /* 0x000fe400078e3cff */
[----:B---3--:R-:W-:Y:S02]  /*3140*/  @P1 LOP3.LUT R19, R19, R14, RZ, 0x3c, !PT ;  /* 0x0000000e13131212 */ /* 0x008fe400078e3cff */
[----:B----4-:R-:W-:Y:S02]  /*3150*/  @P1 LOP3.LUT R17, R17, R20, RZ, 0x3c, !PT ;  /* 0x0000001411111212 */ /* 0x010fe400078e3cff */
[----:B--2---:R-:W-:Y:S02]  /*3160*/  @P1 LOP3.LUT R18, R18, R29, RZ, 0x3c, !PT ;  /* 0x0000001d12121212 */ /* 0x004fe400078e3cff */
[----:B------:R-:W-:Y:S02]  /*3170*/  @P2 LOP3.LUT R17, R17, R24, RZ, 0x3c, !PT ;  /* 0x0000001811112212 */ /* 0x000fe400078e3cff */
[----:B------:R-:W-:-:S02]  /*3180*/  @P2 LOP3.LUT R18, R18, R35, RZ, 0x3c, !PT ;  /* 0x0000002312122212 */ /* 0x000fc400078e3cff */
[----:B------:R-:W-:Y:S02]  /*3190*/  @P2 LOP3.LUT R19, R19, R22, RZ, 0x3c, !PT ;  /* 0x0000001613132212 */ /* 0x000fe400078e3cff */
[----:B------:R-:W-:Y:S02]  /*31a0*/  @P3 LOP3.LUT R17, R17, R28, RZ, 0x3c, !PT ;  /* 0x0000001c11113212 */ /* 0x000fe400078e3cff */
[----:B------:R-:W-:Y:S02]  /*31b0*/  @P3 LOP3.LUT R18, R18, R39, RZ, 0x3c, !PT ;  /* 0x0000002712123212 */ /* 0x000fe400078e3cff */
[----:B------:R-:W-:Y:S02]  /*31c0*/  @P3 LOP3.LUT R19, R19, R26, RZ, 0x3c, !PT ;  /* 0x0000001a13133212 */ /* 0x000fe400078e3cff */
[----:B------:R-:W-:Y:S02]  /*31d0*/  ISETP.NE.AND P1, PT, R12, 0x20, PT ;  /* 0x000000200c00780c */ /* 0x000fe40003f25270 */
        /* <DEDUP_REMOVED lines=19> */
[----:B------:R-:W-:Y:S06]  /*3310*/  @P1 BRA `(.L_x_12) ;  /* 0xfffffff4004c1947 */ /* 0x000fec000383ffff */
[----:B------:R-:W-:-:S05]  /*3320*/  VIADD R5, R5, 0x1 ;  /* 0x0000000105057836 */ /* 0x000fca0000000000 */
[----:B------:R-:W-:-:S13]  /*3330*/  ISETP.NE.AND P0, PT, R5, 0x5, PT ;  /* 0x000000050500780c */ /* 0x000fda0003f05270 */
[----:B------:R-:W-:Y:S05]  /*3340*/  @P0 BRA `(.L_x_13) ;  /* 0xfffffff400300947 */ /* 0x000fea000383ffff */
[----:B------:R3:W-:Y:S01]  /*3350*/  STL [R1+0x4], R4 ;  /* 0x0000040401007387 */ /* 0x0007e20000100800 */
[----:B------:R-:W-:-:S03]  /*3360*/  UISETP.NE.U32.AND UP0, UPT, UR9, 0x1, UPT ;  /* 0x000000010900788c */ /* 0x000fc6000bf05070 */
[----:B------:R3:W-:Y:S01]  /*3370*/  STL.64 [R1+0x8], R18 ;  /* 0x0000081201007387 */ /* 0x0007e20000100a00 */
[----:B------:R-:W-:-:S03]  /*3380*/  UISETP.NE.AND.EX UP0, UPT, URZ, URZ, UPT, UP0 ;  /* 0x000000ffff00728c */ /* 0x000fc6000bf05300 */
[----:B------:R3:W-:Y:S06]  /*3390*/  STL.64 [R1+0x10], R16 ;  /* 0x0000101001007387 */ /* 0x0007ec0000100a00 */
[----:B------:R-:W-:Y:S05]  /*33a0*/  BRA.U !UP0, `(.L_x_11) ;  /* 0x0000001508fc7547 */ /* 0x000fea000b800000 */
[----:B------:R-:W-:Y:S01]  /*33b0*/  UMOV UR5, URZ ;  /* 0x000000ff00057c82 */ /* 0x000fe20008000000 */
[----:B------:R-:W-:Y:S01]  /*33c0*/  UMOV UR6, URZ ;  /* 0x000000ff00067c82 */ /* 0x000fe20008000000 */
[----:B---3--:R-:W-:Y:S01]  /*33d0*/  CS2R R4, SRZ ;  /* 0x0000000000047805 */ /* 0x008fe2000001ff00 */
[----:B------:R-:W-:Y:S02]  /*33e0*/  IMAD.U32 R17, RZ, RZ, UR5 ;  /* 0x00000005ff117e24 */ /* 0x000fe4000f8e00ff */
[----:B------:R-:W-:Y:S02]  /*33f0*/  IMAD.U32 R16, RZ, RZ, UR6 ;  /* 0x00000006ff107e24 */ /* 0x000fe4000f8e00ff */
[----:B------:R-:W-:Y:S02]  /*3400*/  IMAD.U32 R19, RZ, RZ, UR5 ;  /* 0x00000005ff137e24 */ /* 0x000fe4000f8e00ff */
[----:B------:R-:W-:-:S07]  /*3410*/  IMAD.U32 R18, RZ, RZ, UR6 ;  /* 0x00000006ff127e24 */ /* 0x000fce000f8e00ff */
.L_x_15:
[----:B------:R-:W-:-:S06]  /*3420*/  IMAD R10, R5, 0x4, R0 ;  /* 0x00000004050a7824 */ /* 0x000fcc00078e0200 */
[----:B------:R-:W5:Y:S01]  /*3430*/  LDL R10, [R10+0x4] ;  /* 0x000004000a0a7983 */ /* 0x000f620000100800 */
[----:B------:R-:W-:Y:S02]  /*3440*/  IMAD.SHL.U32 R11, R5, 0x20, RZ ;  /* 0x00000020050b7824 */ /* 0x000fe400078e00ff */
[----:B------:R-:W-:-:S07]  /*3450*/  IMAD.MOV.U32 R12, RZ, RZ, RZ ;  /* 0x000000ffff0c7224 */ /* 0x000fce00078e00ff */
.L_x_14:
        /* <DEDUP_REMOVED lines=181> */
[----:B------:R-:W-:Y:S05]  /*3fb0*/  BRA.U UP0, `(.L_x_11) ;  /* 0x0000000900f87547 */ /* 0x000fea000b800000 */
[----:B------:R-:W-:Y:S01]  /*3fc0*/  UMOV UR5, URZ ;  /* 0x000000ff00057c82 */ /* 0x000fe20008000000 */
[----:B------:R-:W-:Y:S01]  /*3fd0*/  UMOV UR6, URZ ;  /* 0x000000ff00067c82 */ /* 0x000fe20008000000 */
[----:B----4-:R-:W-:Y:S01]  /*3fe0*/  CS2R R4, SRZ ;  /* 0x0000000000047805 */ /* 0x010fe2000001ff00 */
[----:B------:R-:W-:Y:S02]  /*3ff0*/  IMAD.U32 R17, RZ, RZ, UR5 ;  /* 0x00000005ff117e24 */ /* 0x000fe4000f8e00ff */
[----:B------:R-:W-:Y:S02]  /*4000*/  IMAD.U32 R16, RZ, RZ, UR6 ;  /* 0x00000006ff107e24 */ /* 0x000fe4000f8e00ff */
[----:B------:R-:W-:Y:S02]  /*4010*/  IMAD.U32 R19, RZ, RZ, UR5 ;  /* 0x00000005ff137e24 */ /* 0x000fe4000f8e00ff */
[----:B------:R-:W-:-:S07]  /*4020*/  IMAD.U32 R18, RZ, RZ, UR6 ;  /* 0x00000006ff127e24 */ /* 0x000fce000f8e00ff */
.L_x_17:
[----:B------:R-:W-:-:S06]  /*4030*/  IMAD R10, R5, 0x4, R0 ;  /* 0x00000004050a7824 */ /* 0x000fcc00078e0200 */
[----:B------:R-:W5:Y:S01]  /*4040*/  LDL R10, [R10+0x4] ;  /* 0x000004000a0a7983 */ /* 0x000f620000100800 */
[----:B------:R-:W-:Y:S02]  /*4050*/  IMAD.SHL.U32 R11, R5, 0x20, RZ ;  /* 0x00000020050b7824 */ /* 0x000fe400078e00ff */
[----:B------:R-:W-:-:S07]  /*4060*/  IMAD.MOV.U32 R12, RZ, RZ, RZ ;  /* 0x000000ffff0c7224 */ /* 0x000fce00078e00ff */
.L_x_16:
        /* <DEDUP_REMOVED lines=176> */
[----:B------:R0:W-:Y:S04]  /*4b70*/  STL [R1+0x4], R4 ;  /* 0x0000040401007387 */ /* 0x0001e80000100800 */
[----:B------:R0:W-:Y:S04]  /*4b80*/  STL.64 [R1+0x8], R18 ;  /* 0x0000081201007387 */ /* 0x0001e80000100a00 */
[----:B------:R0:W-:Y:S02]  /*4b90*/  STL.64 [R1+0x10], R16 ;  /* 0x0000101001007387 */ /* 0x0001e40000100a00 */
.L_x_11:
[----:B------:R-:W-:Y:S01]  /*4ba0*/  VIADD R3, R3, 0x1 ;  /* 0x0000000103037836 */ /* 0x000fe20000000000 */
[----:B------:R-:W-:Y:S02]  /*4bb0*/  USHF.R.U64 UR8, UR8, 0x2, UR4 ;  /* 0x0000000208087899 */ /* 0x000fe40008001204 */
[----:B------:R-:W-:Y:S02]  /*4bc0*/  USHF.R.U32.HI UR4, URZ, 0x2, UR4 ;  /* 0x00000002ff047899 */ /* 0x000fe40008011604 */
[----:B------:R-:W-:-:S13]  /*4bd0*/  ISETP.NE.AND P0, PT, R3, 0x5, PT ;  /* 0x000000050300780c */ /* 0x000fda0003f05270 */
[----:B------:R-:W-:Y:S05]  /*4be0*/  @P0 BRA `(.L_x_18) ;  /* 0xffffffd800d40947 */ /* 0x000fea000383ffff */
[----:B------:R-:W0:Y:S02]  /*4bf0*/  LDC.64 R6, c[0x0][0x388] ;  /* 0x0000e200ff067b82 */ /* 0x000e240000000a00 */
[----:B0-----:R-:W-:-:S05]  /*4c00*/  IMAD.WIDE.U32 R6, R34, 0x14, R6 ;  /* 0x0000001422067825 */ /* 0x001fca00078e0006 */
[----:B------:R-:W2:Y:S04]  /*4c10*/  LDG.E R26, desc[UR36][R6.64] ;  /* 0x00000024061a7981 */ /* 0x000ea8000c1e1900 */
[----:B------:R-:W3:Y:S04]  /*4c20*/  LDG.E R28, desc[UR36][R6.64+0x8] ;  /* 0x00000824061c7981 */ /* 0x000ee8000c1e1900 */
[----:B------:R-:W4:Y:S04]  /*4c30*/  LDG.E R30, desc[UR36][R6.64+0xc] ;  /* 0x00000c24061e7981 */ /* 0x000f28000c1e1900 */
[----:B------:R0:W5:Y:S04]  /*4c40*/  LDG.E R35, desc[UR36][R6.64+0x4] ;  /* 0x0000042406237981 */ /* 0x000168000c1e1900 */
[----:B------:R0:W5:Y:S01]  /*4c50*/  LDG.E R36, desc[UR36][R6.64+0x10] ;  /* 0x0000102406247981 */ /* 0x000162000c1e1900 */
[----:B------:R-:W-:Y:S01]  /*4c60*/  CS2R R32, SRZ ;  /* 0x0000000000207805 */ /* 0x000fe2000001ff00 */
[----:B------:R-:W-:Y:S01]  /*4c70*/  UMOV UR4, URZ ;  /* 0x000000ff00047c82 */ /* 0x000fe20008000000 */
[----:B------:R-:W-:Y:S01]  /*4c80*/  UMOV UR5, 0x562389bd ;  /* 0x562389bd00057882 */ /* 0x000fe20000000000 */
[----:B--2---:R-:W2:Y:S08]  /*4c90*/  I2F.F64 R26, R26 ;  /* 0x0000001a001a7312 */ /* 0x004eb00000201c00 */
[----:B---3--:R-:W3:Y:S08]  /*4ca0*/  I2F.F64 R28, R28 ;  /* 0x0000001c001c7312 */ /* 0x008ef00000201c00 */
[----:B0-2-4-:R-:W4:Y:S02]  /*4cb0*/  I2F.F64 R30, R30 ;  /* 0x0000001e001e7312 */ /* 0x015f240000201c00 */
.L_x_23:
[----:B------:R-:W-:Y:S01]  /*4cc0*/  SHF.R.U32.HI R3, RZ, 0x2, R4 ;  /* 0x00000002ff037819 */ /* 0x000fe20000011604 */
[----:B------:R-:W-:Y:S01]  /*4cd0*/  IMAD.SHL.U32 R0, R17, 0x10, RZ ;  /* 0x0000001011007824 */ /* 0x000fe200078e00ff */
[----:B------:R-:W-:Y:S01]  /*4ce0*/  BSSY.RECONVERGENT B0, `(.L_x_19) ;  /* 0x0000017000007945 */ /* 0x000fe20003800200 */
[----:B------:R-:W-:Y:S01]  /*4cf0*/  IMAD.MOV.U32 R41, RZ, RZ, 0x40140000 ;  /* 0x40140000ff297424 */ /* 0x000fe200078e00ff */
[----:B------:R-:W-:Y:S01]  /*4d00*/  LOP3.LUT R3, R3, R4, RZ, 0x3c, !PT ;  /* 0x0000000403037212 */ /* 0x000fe200078e3cff */
[----:B------:R-:W-:-:S04]  /*4d10*/  UMOV UR38, URZ ;  /* 0x000000ff00267c82 */ /* 0x000fc80008000000 */
[----:B-1----:R-:W-:-:S05]  /*4d20*/  IMAD.SHL.U32 R4, R3, 0x2, RZ ;  /* 0x0000000203047824 */ /* 0x002fca00078e00ff */
[----:B------:R-:W-:Y:S01]  /*4d30*/  LOP3.LUT R0, R3, R4, R0, 0x96, !PT ;  /* 0x0000000403007212 */ /* 0x000fe200078e9600 */
[----:B------:R-:W-:-:S03]  /*4d40*/  IMAD.MOV.U32 R4, RZ, RZ, 0x2f800000 ;  /* 0x2f800000ff047424 */ /* 0x000fc600078e00ff */
[----:B------:R-:W-:-:S05]  /*4d50*/  LOP3.LUT R0, R0, R17, RZ, 0x3c, !PT ;  /* 0x0000001100007212 */ /* 0x000fca00078e3cff */
[----:B------:R-:W-:-:S05]  /*4d60*/  VIADD R3, R0, UR5 ;  /* 0x0000000500037c36 */ /* 0x000fca0008000000 */
[----:B------:R-:W-:-:S05]  /*4d70*/  I2FP.F32.U32 R3, R3 ;  /* 0x0000000300037245 */ /* 0x000fca0000201000 */
[----:B------:R-:W-:Y:S01]  /*4d80*/  FFMA R3, R3, R4, 1.1641532182693481445e-10 ;  /* 0x2f00000003037423 */ /* 0x000fe20000000004 */
[----:B------:R-:W-:Y:S02]  /*4d90*/  IMAD.MOV.U32 R4, RZ, RZ, R18 ;  /* 0x000000ffff047224 */ /* 0x000fe400078e0012 */
[----:B------:R-:W-:Y:S02]  /*4da0*/  IMAD.MOV.U32 R18, RZ, RZ, R19 ;  /* 0x000000ffff127224 */ /* 0x000fe400078e0013 */
[----:B------:R-:W-:Y:S01]  /*4db0*/  FADD R5, R3, R3 ;  /* 0x0000000303057221 */ /* 0x000fe20000000000 */
[----:B------:R-:W-:Y:S02]  /*4dc0*/  IMAD.MOV.U32 R19, RZ, RZ, R16 ;  /* 0x000000ffff137224 */ /* 0x000fe400078e0010 */
[----:B------:R-:W-:Y:S02]  /*4dd0*/  IMAD.MOV.U32 R16, RZ, RZ, R17 ;  /* 0x000000ffff107224 */ /* 0x000fe400078e0011 */
[----:B------:R-:W-:Y:S01]  /*4de0*/  FADD R6, RZ, R5 ;  /* 0x00000005ff067221 */ /* 0x000fe20000000000 */
[----:B------:R-:W-:Y:S01]  /*4df0*/  IMAD.MOV.U32 R17, RZ, RZ, R0 ;  /* 0x000000ffff117224 */ /* 0x000fe200078e0000 */
[----:B------:R-:W-:-:S04]  /*4e00*/  MOV R0, 0x4e50 ;  /* 0x00004e5000007802 */ /* 0x000fc80000000f00 */
[----:B------:R-:W0:Y:S02]  /*4e10*/  F2F.F64.F32 R6, R6 ;  /* 0x0000000600067310 */ /* 0x000e240000201800 */
[----:B0-----:R-:W-:Y:S02]  /*4e20*/  IMAD.MOV.U32 R10, RZ, RZ, R6 ;  /* 0x000000ffff0a7224 */ /* 0x001fe400078e0006 */
[----:B------:R-:W-:-:S07]  /*4e30*/  IMAD.MOV.U32 R3, RZ, RZ, R7 ;  /* 0x000000ffff037224 */ /* 0x000fce00078e0007 */
[----:B---345:R-:W-:Y:S05]  /*4e40*/  CALL.REL.NOINC `($_Z2MCPdP10polynomial$__internal_accurate_pow) ;  /* 0x0000001400987944 */ /* 0x038fea0003c00000 */
[----:B------:R-:W-:Y:S05]  /*4e50*/  BSYNC.RECONVERGENT B0 ;  /* 0x0000000000007941 */ /* 0x000fea0003800200 */
.L_x_19:
[----:B------:R-:W-:Y:S01]  /*4e60*/  DADD R8, R6, 5 ;  /* 0x4014000006087429 */ /* 0x000fe20000000000 */
[----:B------:R-:W-:Y:S01]  /*4e70*/  FSETP.NEU.AND P1, PT, R5, +INF , PT ;  /* 0x7f8000000500780b */ /* 0x000fe20003f2d000 */
[----:B------:R-:W-:Y:S01]  /*4e80*/  DADD R12, -RZ, -R10 ;  /* 0x00000000ff0c7229 */ /* 0x000fe2000000090a */
[----:B------:R-:W-:Y:S01]  /*4e90*/  ISETP.GE.AND P2, PT, R7, RZ, PT ;  /* 0x000000ff0700720c */ /* 0x000fe20003f46270 */
[----:B------:R-:W-:Y:S01]  /*4ea0*/  IMAD.MOV.U32 R0, RZ, RZ, -0x100000 ;  /* 0xfff00000ff007424 */ /* 0x000fe200078e00ff */
[C---:B------:R-:W-:Y:S01]  /*4eb0*/  FSETP.NEU.AND P3, PT, R5.reuse, RZ, PT ;  /* 0x000000ff0500720b */ /* 0x040fe20003f6d000 */
[----:B------:R-:W-:Y:S01]  /*4ec0*/  BSSY.RECONVERGENT B0, `(.L_x_20) ;  /* 0x0000012000007945 */ /* 0x000fe20003800200 */
[----:B------:R-:W-:Y:S01]  /*4ed0*/  FSETP.NEU.AND P4, PT, R5, 1, PT ;  /* 0x3f8000000500780b */ /* 0x000fe20003f8d000 */
[----:B------:R-:W-:Y:S01]  /*4ee0*/  IMAD.MOV.U32 R3, RZ, RZ, R7 ;  /* 0x000000ffff037224 */ /* 0x000fe200078e0007 */
[----:B------:R-:W-:Y:S01]  /*4ef0*/  SEL R0, R0, 0x7ff00000, !P2 ;  /* 0x7ff0000000007807 */ /* 0x000fe20005000000 */
[----:B------:R-:W-:Y:S01]  /*4f00*/  IMAD.MOV.U32 R41, RZ, RZ, 0x40100000 ;  /* 0x40100000ff297424 */ /* 0x000fe200078e00ff */
[----:B------:R-:W-:-:S02]  /*4f10*/  LOP3.LUT R8, R9, 0x7ff00000, RZ, 0xc0, !PT ;  /* 0x7ff0000009087812 */ /* 0x000fc400078ec0ff */
[----:B------:R-:W-:Y:S02]  /*4f20*/  FSEL R9, R13, R11, !P2 ;  /* 0x0000000b0d097208 */ /* 0x000fe40005000000 */
[----:B------:R-:W-:Y:S02]  /*4f30*/  FSEL R10, R12, R10, !P2 ;  /* 0x0000000a0c0a7208 */ /* 0x000fe40005000000 */
[----:B------:R-:W-:Y:S02]  /*4f40*/  ISETP.NE.AND P0, PT, R8, 0x7ff00000, PT ;  /* 0x7ff000000800780c */ /* 0x000fe40003f05270 */
[----:B------:R-:W-:Y:S02]  /*4f50*/  FSEL R9, R7, R9, !P3 ;  /* 0x0000000907097208 */ /* 0x000fe40005800000 */
[----:B------:R-:W-:Y:S01]  /*4f60*/  FSEL R8, R10, RZ, P3 ;  /* 0x000000ff0a087208 */ /* 0x000fe20001800000 */
[----:B------:R-:W-:Y:S01]  /*4f70*/  IMAD.MOV.U32 R10, RZ, RZ, R6 ;  /* 0x000000ffff0a7224 */ /* 0x000fe200078e0006 */
[----:B------:R-:W-:-:S02]  /*4f80*/  @!P1 FSEL R9, R0, R9, !P0 ;  /* 0x0000000900099208 */ /* 0x000fc40004000000 */
[----:B------:R-:W-:Y:S02]  /*4f90*/  @!P1 FSEL R8, R8, RZ, P0 ;  /* 0x000000ff08089208 */ /* 0x000fe40000000000 */
[----:B------:R-:W-:Y:S02]  /*4fa0*/  FSEL R9, R9, 1.875, P4 ;  /* 0x3ff0000009097808 */ /* 0x000fe40002000000 */
[----:B------:R-:W-:Y:S02]  /*4fb0*/  FSEL R8, R8, RZ, P4 ;  /* 0x000000ff08087208 */ /* 0x000fe40002000000 */
[----:B------:R-:W-:-:S07]  /*4fc0*/  MOV R0, 0x4fe0 ;  /* 0x00004fe000007802 */ /* 0x000fce0000000f00 */
[----:B------:R-:W-:Y:S05]  /*4fd0*/  CALL.REL.NOINC `($_Z2MCPdP10polynomial$__internal_accurate_pow) ;  /* 0x0000001400347944 */ /* 0x000fea0003c00000 */
[----:B------:R-:W-:Y:S05]  /*4fe0*/  BSYNC.RECONVERGENT B0 ;  /* 0x0000000000007941 */ /* 0x000fea0003800200 */
.L_x_20:
[----:B------:R-:W-:Y:S01]  /*4ff0*/  DADD R12, R6, 4 ;  /* 0x40100000060c7429 */ /* 0x000fe20000000000 */
[----:B------:R-:W-:Y:S01]  /*5000*/  FSEL R10, R10, RZ, P3 ;  /* 0x000000ff0a0a7208 */ /* 0x000fe20001800000 */
[----:B------:R-:W-:Y:S01]  /*5010*/  BSSY.RECONVERGENT B0, `(.L_x_21) ;  /* 0x0000010000007945 */ /* 0x000fe20003800200 */
[----:B------:R-:W-:Y:S01]  /*5020*/  FSEL R11, R11, RZ, P3 ;  /* 0x000000ff0b0b7208 */ /* 0x000fe20001800000 */
[----:B------:R-:W-:Y:S02]  /*5030*/  IMAD.MOV.U32 R3, RZ, RZ, R7 ;  /* 0x000000ffff037224 */ /* 0x000fe400078e0007 */
[----:B------:R-:W-:-:S04]  /*5040*/  IMAD.MOV.U32 R41, RZ, RZ, 0x40080000 ;  /* 0x40080000ff297424 */ /* 0x000fc800078e00ff */
[----:B------:R-:W-:Y:S02]  /*5050*/  LOP3.LUT R0, R13, 0x7ff00000, RZ, 0xc0, !PT ;  /* 0x7ff000000d007812 */ /* 0x000fe400078ec0ff */
[----:B------:R-:W0:Y:S02]  /*5060*/  I2F.F64 R12, R35 ;  /* 0x00000023000c7312 */ /* 0x000e240000201c00 */
[----:B------:R-:W-:Y:S02]  /*5070*/  ISETP.NE.AND P0, PT, R0, 0x7ff00000, PT ;  /* 0x7ff000000000780c */ /* 0x000fe40003f05270 */
[----:B------:R-:W-:Y:S02]  /*5080*/  MOV R0, 0x5110 ;  /* 0x0000511000007802 */ /* 0x000fe40000000f00 */
[----:B------:R-:W-:Y:S02]  /*5090*/  @!P1 FSEL R10, R10, RZ, P0 ;  /* 0x000000ff0a0a9208 */ /* 0x000fe40000000000 */
[----:B------:R-:W-:-:S02]  /*50a0*/  @!P1 FSEL R11, R11, +QNAN , P0 ;  /* 0x7ff000000b0b9808 */ /* 0x000fc40000000000 */
[----:B------:R-:W-:Y:S02]  /*50b0*/  FSEL R10, R10, RZ, P4 ;  /* 0x000000ff0a0a7208 */ /* 0x000fe40002000000 */
[----:B------:R-:W-:-:S06]  /*50c0*/  FSEL R11, R11, 1.875, P4 ;  /* 0x3ff000000b0b7808 */ /* 0x000fcc0002000000 */
[----:B0-----:R-:W-:Y:S01]  /*50d0*/  DMUL R12, R12, R10 ;  /* 0x0000000a0c0c7228 */ /* 0x001fe20000000000 */
[----:B------:R-:W-:-:S07]  /*50e0*/  IMAD.MOV.U32 R10, RZ, RZ, R6 ;  /* 0x000000ffff0a7224 */ /* 0x000fce00078e0006 */
[----:B------:R-:W-:-:S11]  /*50f0*/  DFMA R8, R26, R8, R12 ;  /* 0x000000081a08722b */ /* 0x000fd6000000000c */
[----:B------:R-:W-:Y:S05]  /*5100*/  CALL.REL.NOINC `($_Z2MCPdP10polynomial$__internal_accurate_pow) ;  /* 0x0000001000e87944 */ /* 0x000fea0003c00000 */
[----:B------:R-:W-:Y:S05]  /*5110*/  BSYNC.RECONVERGENT B0 ;  /* 0x0000000000007941 */ /* 0x000fea0003800200 */
.L_x_21:
[----:B------:R-:W-:Y:S01]  /*5120*/  DADD R12, R6, 3 ;  /* 0x40080000060c7429 */ /* 0x000fe20000000000 */
[----:B------:R-:W-:Y:S01]  /*5130*/  IMAD.MOV.U32 R0, RZ, RZ, -0x100000 ;  /* 0xfff00000ff007424 */ /* 0x000fe200078e00ff */
[----:B------:R-:W-:Y:S01]  /*5140*/  DADD R14, -RZ, -R10 ;  /* 0x00000000ff0e7229 */ /* 0x000fe2000000090a */
[----:B------:R-:W-:Y:S01]  /*5150*/  BSSY.RECONVERGENT B0, `(.L_x_22) ;  /* 0x0000012000007945 */ /* 0x000fe20003800200 */
[----:B------:R-:W-:Y:S02]  /*5160*/  IMAD.MOV.U32 R3, RZ, RZ, R7 ;  /* 0x000000ffff037224 */ /* 0x000fe400078e0007 */
[----:B------:R-:W-:Y:S01]  /*5170*/  SEL R0, R0, 0x7ff00000, !P2 ;  /* 0x7ff0000000007807 */ /* 0x000fe20005000000 */
[----:B------:R-:W-:-:S03]  /*5180*/  IMAD.MOV.U32 R41, RZ, RZ, 0x40000000 ;  /* 0x40000000ff297424 */ /* 0x000fc600078e00ff */
[----:B------:R-:W-:Y:S02]  /*5190*/  LOP3.LUT R12, R13, 0x7ff00000, RZ, 0xc0, !PT ;  /* 0x7ff000000d0c7812 */ /* 0x000fe400078ec0ff */
[----:B------:R-:W-:Y:S02]  /*51a0*/  FSEL R10, R14, R10, !P2 ;  /* 0x0000000a0e0a7208 */ /* 0x000fe40005000000 */
[----:B------:R-:W-:Y:S02]  /*51b0*/  FSEL R11, R15, R11, !P2 ;  /* 0x0000000b0f0b7208 */ /* 0x000fe40005000000 */
[----:B------:R-:W-:Y:S02]  /*51c0*/  ISETP.NE.AND P0, PT, R12, 0x7ff00000, PT ;  /* 0x7ff000000c00780c */ /* 0x000fe40003f05270 */
[----:B------:R-:W-:Y:S02]  /*51d0*/  FSEL R10, R10, RZ, P3 ;  /* 0x000000ff0a0a7208 */ /* 0x000fe40001800000 */
[----:B------:R-:W-:-:S02]  /*51e0*/  FSEL R11, R7, R11, !P3 ;  /* 0x0000000b070b7208 */ /* 0x000fc40005800000 */
[----:B------:R-:W-:Y:S02]  /*51f0*/  @!P1 FSEL R10, R10, RZ, P0 ;  /* 0x000000ff0a0a9208 */ /* 0x000fe40000000000 */
[----:B------:R-:W-:Y:S02]  /*5200*/  @!P1 FSEL R11, R0, R11, !P0 ;  /* 0x0000000b000b9208 */ /* 0x000fe40004000000 */
[----:B------:R-:W-:Y:S02]  /*5210*/  FSEL R10, R10, RZ, P4 ;  /* 0x000000ff0a0a7208 */ /* 0x000fe40002000000 */
[----:B------:R-:W-:Y:S02]  /*5220*/  FSEL R11, R11, 1.875, P4 ;  /* 0x3ff000000b0b7808 */ /* 0x000fe40002000000 */
[----:B------:R-:W-:-:S04]  /*5230*/  MOV R0, 0x5270 ;  /* 0x0000527000007802 */ /* 0x000fc80000000f00 */
[----:B------:R-:W-:Y:S01]  /*5240*/  DFMA R8, R28, R10, R8 ;  /* 0x0000000a1c08722b */ /* 0x000fe20000000008 */
[----:B------:R-:W-:-:S10]  /*5250*/  IMAD.MOV.U32 R10, RZ, RZ, R6 ;  /* 0x000000ffff0a7224 */ /* 0x000fd400078e0006 */
[----:B------:R-:W-:Y:S05]  /*5260*/  CALL.REL.NOINC `($_Z2MCPdP10polynomial$__internal_accurate_pow) ;  /* 0x0000001000907944 */ /* 0x000fea0003c00000 */
[----:B------:R-:W-:Y:S05]  /*5270*/  BSYNC.RECONVERGENT B0 ;  /* 0x0000000000007941 */ /* 0x000fea0003800200 */
.L_x_22:
[----:B------:R-:W-:Y:S01]  /*5280*/  DADD R12, R6, 2 ;  /* 0x40000000060c7429 */ /* 0x000fe20000000000 */
[----:B------:R-:W-:Y:S01]  /*5290*/  FSEL R0, R11, RZ, P3 ;  /* 0x000000ff0b007208 */ /* 0x000fe20001800000 */
[----:B------:R-:W-:Y:S01]  /*52a0*/  UIADD3 UR4, UPT, UPT, UR4, 0x1, URZ ;  /* 0x0000000104047890 */ /* 0x000fe2000fffe0ff */
[----:B------:R-:W-:Y:S01]  /*52b0*/  IMAD.MOV.U32 R3, RZ, RZ, R32 ;  /* 0x000000ffff037224 */ /* 0x000fe200078e0020 */
[----:B------:R-:W-:Y:S02]  /*52c0*/  UIADD3 UR5, UPT, UPT, UR5, 0x587c5, URZ ;  /* 0x000587c505057890 */ /* 0x000fe4000fffe0ff */
[----:B------:R-:W-:-:S04]  /*52d0*/  UISETP.NE.AND UP0, UPT, UR4, 0x2710, UPT ;  /* 0x000027100400788c */ /* 0x000fc8000bf05270 */
[----:B------:R-:W-:Y:S02]  /*52e0*/  LOP3.LUT R12, R13, 0x7ff00000, RZ, 0xc0, !PT ;  /* 0x7ff000000d0c7812 */ /* 0x000fe400078ec0ff */
[----:B------:R-:W-:Y:S02]  /*52f0*/  FSEL R13, R10, RZ, P3 ;  /* 0x000000ff0a0d7208 */ /* 0x000fe40001800000 */
[----:B------:R-:W-:Y:S01]  /*5300*/  ISETP.NE.AND P0, PT, R12, 0x7ff00000, PT ;  /* 0x7ff000000c00780c */ /* 0x000fe20003f05270 */
[----:B------:R-:W0:Y:S03]  /*5310*/  I2F.F64 R10, R36 ;  /* 0x00000024000a7312 */ /* 0x000e260000201c00 */
[----:B------:R-:W-:Y:S02]  /*5320*/  @!P1 FSEL R13, R13, RZ, P0 ;  /* 0x000000ff0d0d9208 */ /* 0x000fe40000000000 */
[----:B------:R-:W-:-:S02]  /*5330*/  @!P1 FSEL R0, R0, +QNAN , P0 ;  /* 0x7ff0000000009808 */ /* 0x000fc40000000000 */
[----:B------:R-:W-:Y:S02]  /*5340*/  FSEL R12, R13, RZ, P4 ;  /* 0x000000ff0d0c7208 */ /* 0x000fe40002000000 */
[----:B------:R-:W-:Y:S01]  /*5350*/  FSEL R13, R0, 1.875, P4 ;  /* 0x3ff00000000d7808 */ /* 0x000fe20002000000 */
[----:B------:R-:W-:-:S05]  /*5360*/  IMAD.MOV.U32 R0, RZ, RZ, R33 ;  /* 0x000000ffff007224 */ /* 0x000fca00078e0021 */
[----:B------:R-:W-:-:S08]  /*5370*/  DFMA R8, R30, R12, R8 ;  /* 0x0000000c1e08722b */ /* 0x000fd00000000008 */
[----:B0-----:R-:W-:-:S08]  /*5380*/  DFMA R8, R6, R10, R8 ;  /* 0x0000000a0608722b */ /* 0x001fd00000000008 */
[----:B------:R-:W-:Y:S02]  /*5390*/  DSETP.MAX.AND P0, P1, R8, R32, PT ;  /* 0x000000200800722a */ /* 0x000fe4000390f000 */
[----:B------:R-:W-:-:S04]  /*53a0*/  IMAD.MOV.U32 R32, RZ, RZ, R8 ;  /* 0x000000ffff207224 */ /* 0x000fc800078e0008 */
[----:B------:R-:W-:Y:S02]  /*53b0*/  FSEL R33, R9, R0, P0 ;  /* 0x0000000009217208 */ /* 0x000fe40000000000 */
[----:B------:R-:W-:-:S06]  /*53c0*/  SEL R32, R32, R3, P0 ;  /* 0x0000000320207207 */ /* 0x000fcc0000000000 */
[----:B------:R-:W-:Y:S01]  /*53d0*/  @P1 LOP3.LUT R33, R0, 0x80000, RZ, 0xfc, !PT ;  /* 0x0008000000211812 */ /* 0x000fe200078efcff */
[----:B------:R-:W-:Y:S06]  /*53e0*/  BRA.U UP0, `(.L_x_23) ;  /* 0xfffffff900347547 */ /* 0x000fec000b83ffff */
[----:B------:R-:W-:Y:S01]  /*53f0*/  IADD3 R2, P0, P1, R1, 0x30, R2 ;  /* 0x0000003001027810 */ /* 0x000fe2000791e002 */
[----:B------:R-:W-:Y:S01]  /*5400*/  BSSY.RECONVERGENT B6, `(.L_x_24) ;  /* 0x000008f000067945 */ /* 0x000fe20003800200 */
[----:B------:R-:W-:Y:S02]  /*5410*/  IMAD.MOV.U32 R37, RZ, RZ, RZ ;  /* 0x000000ffff257224 */ /* 0x000fe400078e00ff */
[----:B------:R-:W-:Y:S01]  /*5420*/  IMAD.MOV.U32 R39, RZ, RZ, 0x2e3090d2 ;  /* 0x2e3090d2ff277424 */ /* 0x000fe200078e00ff */
[----:B------:R-:W-:Y:S01]  /*5430*/  IADD3.X R24, PT, PT, RZ, UR7, RZ, P0, P1 ;  /* 0x00000007ff187c10 */ /* 0x000fe200087e24ff */
[----:B------:R-:W-:-:S07]  /*5440*/  IMAD.MOV.U32 R22, RZ, RZ, RZ ;  /* 0x000000ffff167224 */ /* 0x000fce00078e00ff */
.L_x_32:
[----:B------:R-:W-:Y:S01]  /*5450*/  SHF.R.U32.HI R3, RZ, 0x2, R4 ;  /* 0x00000002ff037819 */ /* 0x000fe20000011604 */
[----:B------:R-:W-:Y:S01]  /*5460*/  IMAD.MOV.U32 R38, RZ, RZ, R16 ;  /* 0x000000ffff267224 */ /* 0x000fe200078e0010 */
[----:B------:R-:W-:Y:S01]  /*5470*/  SHF.R.U32.HI R5, RZ, 0x2, R18 ;  /* 0x00000002ff057819 */ /* 0x000fe20000011612 */
[----:B------:R-:W-:Y:S01]  /*5480*/  VIADD R37, R37, 0x1 ;  /* 0x0000000125257836 */ /* 0x000fe20000000000 */
[----:B------:R-:W-:Y:S01]  /*5490*/  LOP3.LUT R3, R3, R4, RZ, 0x3c, !PT ;  /* 0x0000000403037212 */ /* 0x000fe200078e3cff */
[----:B------:R-:W-:Y:S01]  /*54a0*/  IMAD.SHL.U32 R4, R17, 0x10, RZ ;  /* 0x0000001011047824 */ /* 0x000fe200078e00ff */
[----:B------:R-:W-:Y:S01]  /*54b0*/  LOP3.LUT R5, R5, R18, RZ, 0x3c, !PT ;  /* 0x0000001205057212 */ /* 0x000fe200078e3cff */
[----:B------:R-:W-:Y:S01]  /*54c0*/  IMAD.MOV.U32 R18, RZ, RZ, R19 ;  /* 0x000000ffff127224 */ /* 0x000fe200078e0013 */
[----:B------:R-:W-:Y:S01]  /*54d0*/  ISETP.NE.AND P0, PT, R37, 0x2710, PT ;  /* 0x000027102500780c */ /* 0x000fe20003f05270 */
[C---:B------:R-:W-:Y:S01]  /*54e0*/  IMAD.SHL.U32 R0, R3.reuse, 0x2, RZ ;  /* 0x0000000203007824 */ /* 0x040fe200078e00ff */
[----:B------:R-:W-:Y:S01]  /*54f0*/  BSSY.RECONVERGENT B0, `(.L_x_25) ;  /* 0x000001b000007945 */ /* 0x000fe20003800200 */
[----:B------:R-:W-:Y:S01]  /*5500*/  IMAD.MOV.U32 R19, RZ, RZ, R17 ;  /* 0x000000ffff137224 */ /* 0x000fe200078e0011 */
[----:B------:R-:W-:Y:S01]  /*5510*/  P2R R40, PR, RZ, 0x1 ;  /* 0x00000001ff287803 */ /* 0x000fe20000000000 */
[----:B------:R-:W-:Y:S01]  /*5520*/  IMAD.MOV.U32 R41, RZ, RZ, 0x40140000 ;  /* 0x40140000ff297424 */ /* 0x000fe200078e00ff */
[----:B------:R-:W-:Y:S01]  /*5530*/  LOP3.LUT R0, R3, R0, R4, 0x96, !PT ;  /* 0x0000000003007212 */ /* 0x000fe200078e9604 */
[----:B------:R-:W-:-:S02]  /*5540*/  IMAD.SHL.U32 R3, R5, 0x2, RZ ;  /* 0x0000000205037824 */ /* 0x000fc400078e00ff */
[----:B------:R-:W-:Y:S01]  /*5550*/  IMAD.MOV.U32 R4, RZ, RZ, 0x2f800000 ;  /* 0x2f800000ff047424 */ /* 0x000fe200078e00ff */
[----:B------:R-:W-:-:S05]  /*5560*/  LOP3.LUT R16, R0, R17, RZ, 0x3c, !PT ;  /* 0x0000001100107212 */ /* 0x000fca00078e3cff */
[----:B------:R-:W-:-:S05]  /*5570*/  IMAD.SHL.U32 R0, R16, 0x10, RZ ;  /* 0x0000001010007824 */ /* 0x000fca00078e00ff */
[----:B------:R-:W-:Y:S02]  /*5580*/  LOP3.LUT R3, R5, R3, R0, 0x96, !PT ;  /* 0x0000000305037212 */ /* 0x000fe400078e9600 */
[----:B------:R-:W-:Y:S02]  /*5590*/  IADD3 R0, PT, PT, R39, -0x587c5, R16 ;  /* 0xfffa783b27007810 */ /* 0x000fe40007ffe010 */
[----:B------:R-:W-:Y:S02]  /*55a0*/  LOP3.LUT R10, R3, R16, RZ, 0x3c, !PT ;  /* 0x00000010030a7212 */ /* 0x000fe400078e3cff */
[----:B------:R-:W-:-:S03]  /*55b0*/  I2FP.F32.U32 R0, R0 ;  /* 0x0000000000007245 */ /* 0x000fc60000201000 */
[----:B------:R-:W-:Y:S02]  /*55c0*/  IMAD.IADD R3, R10, 0x1, R39 ;  /* 0x000000010a037824 */ /* 0x000fe400078e0227 */
[----:B------:R-:W-:Y:S01]  /*55d0*/  FFMA R0, R0, R4, 1.1641532182693481445e-10 ;  /* 0x2f00000000007423 */ /* 0x000fe20000000004 */
[----:B------:R-:W-:Y:S02]  /*55e0*/  IMAD.MOV.U32 R17, RZ, RZ, R10 ;  /* 0x000000ffff117224 */ /* 0x000fe400078e000a */
[----:B------:R-:W-:Y:S01]  /*55f0*/  I2FP.F32.U32 R3, R3 ;  /* 0x0000000300037245 */ /* 0x000fe20000201000 */
[----:B------:R-:W-:Y:S01]  /*5600*/  FADD R8, R0, R0 ;  /* 0x0000000000087221 */ /* 0x000fe20000000000 */
[----:B------:R-:W-:-:S03]  /*5610*/  MOV R0, 0x56a0 ;  /* 0x000056a000007802 */ /* 0x000fc60000000f00 */
[----:B------:R-:W-:Y:S01]  /*5620*/  FFMA R3, R3, R4, 1.1641532182693481445e-10 ;  /* 0x2f00000003037423 */ /* 0x000fe20000000004 */
[----:B------:R-:W-:-:S03]  /*5630*/  FADD R4, RZ, R8 ;  /* 0x00000008ff047221 */ /* 0x000fc60000000000 */
[----:B------:R-:W0:Y:S08]  /*5640*/  F2F.F64.F32 R6, R3 ;  /* 0x0000000300067310 */ /* 0x000e300000201800 */
[----:B------:R-:W1:Y:S01]  /*5650*/  F2F.F64.F32 R4, R4 ;  /* 0x0000000400047310 */ /* 0x000e620000201800 */
[----:B0-----:R-:W-:Y:S01]  /*5660*/  DMUL R6, R32, R6 ;  /* 0x0000000620067228 */ /* 0x001fe20000000000 */
[----:B-1----:R-:W-:-:S02]  /*5670*/  IMAD.MOV.U32 R10, RZ, RZ, R4 ;  /* 0x000000ffff0a7224 */ /* 0x002fc400078e0004 */
[----:B------:R-:W-:-:S08]  /*5680*/  IMAD.MOV.U32 R3, RZ, RZ, R5 ;  /* 0x000000ffff037224 */ /* 0x000fd000078e0005 */
[----:B------:R-:W-:Y:S05]  /*5690*/  CALL.REL.NOINC `($_Z2MCPdP10polynomial$__internal_accurate_pow) ;  /* 0x0000000c00847944 */ /* 0x000fea0003c00000 */
[----:B------:R-:W-:Y:S05]  /*56a0*/  BSYNC.RECONVERGENT B0 ;  /* 0x0000000000007941 */ /* 0x000fea0003800200 */
.L_x_25:
[----:B------:R-:W-:Y:S01]  /*56b0*/  DADD R14, R4, 5 ;  /* 0x40140000040e7429 */ /* 0x000fe20000000000 */
[----:B------:R-:W-:Y:S01]  /*56c0*/  ISETP.GE.AND P1, PT, R5, RZ, PT ;  /* 0x000000ff0500720c */ /* 0x000fe20003f26270 */
[----:B------:R-:W-:Y:S01]  /*56d0*/  DADD R12, -RZ, -R10 ;  /* 0x00000000ff0c7229 */ /* 0x000fe2000000090a */
[C---:B------:R-:W-:Y:S01]  /*56e0*/  FSETP.NEU.AND P2, PT, R8.reuse, RZ, PT ;  /* 0x000000ff0800720b */ /* 0x040fe20003f4d000 */
[----:B------:R-:W-:Y:S01]  /*56f0*/  IMAD.MOV.U32 R0, RZ, RZ, -0x100000 ;  /* 0xfff00000ff007424 */ /* 0x000fe200078e00ff */
[C---:B------:R-:W-:Y:S01]  /*5700*/  FSETP.NEU.AND P3, PT, R8.reuse, +INF , PT ;  /* 0x7f8000000800780b */ /* 0x040fe20003f6d000 */
[----:B------:R-:W-:Y:S01]  /*5710*/  BSSY.RECONVERGENT B0, `(.L_x_26) ;  /* 0x0000012000007945 */ /* 0x000fe20003800200 */
[----:B------:R-:W-:Y:S01]  /*5720*/  FSETP.NEU.AND P4, PT, R8, 1, PT ;  /* 0x3f8000000800780b */ /* 0x000fe20003f8d000 */
[----:B------:R-:W-:Y:S01]  /*5730*/  IMAD.MOV.U32 R3, RZ, RZ, R5 ;  /* 0x000000ffff037224 */ /* 0x000fe200078e0005 */
[----:B------:R-:W-:Y:S01]  /*5740*/  SEL R0, R0, 0x7ff00000, !P1 ;  /* 0x7ff0000000007807 */ /* 0x000fe20004800000 */
[----:B------:R-:W-:Y:S01]  /*5750*/  IMAD.MOV.U32 R41, RZ, RZ, 0x40100000 ;  /* 0x40100000ff297424 */ /* 0x000fe200078e00ff */
[----:B------:R-:W-:-:S02]  /*5760*/  LOP3.LUT R14, R15, 0x7ff00000, RZ, 0xc0, !PT ;  /* 0x7ff000000f0e7812 */ /* 0x000fc400078ec0ff */
[----:B------:R-:W-:Y:S01]  /*5770*/  FSEL R9, R12, R10, !P1 ;  /* 0x0000000a0c097208 */ /* 0x000fe20004800000 */
[----:B------:R-:W-:Y:S01]  /*5780*/  IMAD.MOV.U32 R10, RZ, RZ, R4 ;  /* 0x000000ffff0a7224 */ /* 0x000fe200078e0004 */
[----:B------:R-:W-:Y:S02]  /*5790*/  ISETP.NE.AND P0, PT, R14, 0x7ff00000, PT ;  /* 0x7ff000000e00780c */ /* 0x000fe40003f05270 */
[----:B------:R-:W-:Y:S02]  /*57a0*/  FSEL R11, R13, R11, !P1 ;  /* 0x0000000b0d0b7208 */ /* 0x000fe40004800000 */
[----:B------:R-:W-:Y:S02]  /*57b0*/  FSEL R9, R9, RZ, P2 ;  /* 0x000000ff09097208 */ /* 0x000fe40001000000 */
[----:B------:R-:W-:-:S07]  /*57c0*/  FSEL R11, R5, R11, !P2 ;  /* 0x0000000b050b7208 */ /* 0x000fce0005000000 */
[----:B------:R-:W-:Y:S02]  /*57d0*/  @!P0 FSEL R9, R9, RZ, P3 ;  /* 0x000000ff09098208 */ /* 0x000fe40001800000 */
[----:B------:R-:W-:Y:S02]  /*57e0*/  @!P0 FSEL R11, R0, R11, !P3 ;  /* 0x0000000b000b8208 */ /* 0x000fe40005800000 */
[----:B------:R-:W-:Y:S02]  /*57f0*/  FSEL R8, R9, RZ, P4 ;  /* 0x000000ff09087208 */ /* 0x000fe40002000000 */
[----:B------:R-:W-:Y:S02]  /*5800*/  FSEL R9, R11, 1.875, P4 ;  /* 0x3ff000000b097808 */ /* 0x000fe40002000000 */
[----:B------:R-:W-:-:S07]  /*5810*/  MOV R0, 0x5830 ;  /* 0x0000583000007802 */ /* 0x000fce0000000f00 */
[----:B------:R-:W-:Y:S05]  /*5820*/  CALL.REL.NOINC `($_Z2MCPdP10polynomial$__internal_accurate_pow) ;  /* 0x0000000c00207944 */ /* 0x000fea0003c00000 */
[----:B------:R-:W-:Y:S05]  /*5830*/  BSYNC.RECONVERGENT B0 ;  /* 0x0000000000007941 */ /* 0x000fea0003800200 */
.L_x_26:
[----:B------:R-:W-:Y:S01]  /*5840*/  DADD R12, R4, 4 ;  /* 0x40100000040c7429 */ /* 0x000fe20000000000 */
[----:B------:R-:W-:Y:S01]  /*5850*/  FSEL R10, R10, RZ, P2 ;  /* 0x000000ff0a0a7208 */ /* 0x000fe20001000000 */
[----:B------:R-:W-:Y:S01]  /*5860*/  BSSY.RECONVERGENT B0, `(.L_x_27) ;  /* 0x0000010000007945 */ /* 0x000fe20003800200 */
[----:B------:R-:W-:Y:S01]  /*5870*/  FSEL R11, R11, RZ, P2 ;  /* 0x000000ff0b0b7208 */ /* 0x000fe20001000000 */
[----:B------:R-:W-:Y:S01]  /*5880*/  IMAD.MOV.U32 R3, RZ, RZ, R5 ;  /* 0x000000ffff037224 */ /* 0x000fe200078e0005 */
[----:B------:R-:W-:Y:S01]  /*5890*/  MOV R0, 0x5960 ;  /* 0x0000596000007802 */ /* 0x000fe20000000f00 */
[----:B------:R-:W-:-:S04]  /*58a0*/  IMAD.MOV.U32 R41, RZ, RZ, 0x40080000 ;  /* 0x40080000ff297424 */ /* 0x000fc800078e00ff */
[----:B------:R-:W-:-:S04]  /*58b0*/  LOP3.LUT R12, R13, 0x7ff00000, RZ, 0xc0, !PT ;  /* 0x7ff000000d0c7812 */ /* 0x000fc800078ec0ff */
[----:B------:R-:W-:Y:S02]  /*58c0*/  ISETP.NE.AND P0, PT, R12, 0x7ff00000, PT ;  /* 0x7ff000000c00780c */ /* 0x000fe40003f05270 */
[----:B------:R-:W0:Y:S11]  /*58d0*/  I2F.F64 R12, R35 ;  /* 0x00000023000c7312 */ /* 0x000e360000201c00 */
[----:B------:R-:W-:-:S02]  /*58e0*/  @!P0 FSEL R10, R10, RZ, P3 ;  /* 0x000000ff0a0a8208 */ /* 0x000fc40001800000 */
[----:B------:R-:W-:Y:S02]  /*58f0*/  @!P0 FSEL R11, R11, +QNAN , P3 ;  /* 0x7ff000000b0b8808 */ /* 0x000fe40001800000 */
[----:B------:R-:W-:Y:S02]  /*5900*/  FSEL R10, R10, RZ, P4 ;  /* 0x000000ff0a0a7208 */ /* 0x000fe40002000000 */
[----:B------:R-:W-:-:S06]  /*5910*/  FSEL R11, R11, 1.875, P4 ;  /* 0x3ff000000b0b7808 */ /* 0x000fcc0002000000 */
[----:B0-----:R-:W-:-:S08]  /*5920*/  DMUL R10, R12, R10 ;  /* 0x0000000a0c0a7228 */ /* 0x001fd00000000000 */
[----:B------:R-:W-:Y:S01]  /*5930*/  DFMA R8, R26, R8, R10 ;  /* 0x000000081a08722b */ /* 0x000fe2000000000a */
[----:B------:R-:W-:-:S10]  /*5940*/  IMAD.MOV.U32 R10, RZ, RZ, R4 ;  /* 0x000000ffff0a7224 */ /* 0x000fd400078e0004 */
[----:B------:R-:W-:Y:S05]  /*5950*/  CALL.REL.NOINC `($_Z2MCPdP10polynomial$__internal_accurate_pow) ;  /* 0x0000000800d47944 */ /* 0x000fea0003c00000 */
[----:B------:R-:W-:Y:S05]  /*5960*/  BSYNC.RECONVERGENT B0 ;  /* 0x0000000000007941 */ /* 0x000fea0003800200 */
.L_x_27:
        /* <DEDUP_REMOVED lines=22> */
.L_x_28:
[----:B------:R-:W-:Y:S01]  /*5ad0*/  DADD R12, R4, 2 ;  /* 0x40000000040c7429 */ /* 0x000fe20000000000 */
[----:B------:R-:W-:Y:S01]  /*5ae0*/  FSEL R10, R10, RZ, P2 ;  /* 0x000000ff0a0a7208 */ /* 0x000fe20001000000 */
[----:B------:R-:W-:Y:S01]  /*5af0*/  BSSY.RECONVERGENT B7, `(.L_x_29) ;  /* 0x000001a000077945 */ /* 0x000fe20003800200 */
[----:B------:R-:W-:-:S07]  /*5b00*/  FSEL R11, R11, RZ, P2 ;  /* 0x000000ff0b0b7208 */ /* 0x000fce0001000000 */
[----:B------:R-:W-:-:S04]  /*5b10*/  LOP3.LUT R12, R13, 0x7ff00000, RZ, 0xc0, !PT ;  /* 0x7ff000000d0c7812 */ /* 0x000fc800078ec0ff */
[----:B------:R-:W-:Y:S02]  /*5b20*/  ISETP.NE.AND P0, PT, R12, 0x7ff00000, PT ;  /* 0x7ff000000c00780c */ /* 0x000fe40003f05270 */
[----:B------:R-:W0:Y:S11]  /*5b30*/  I2F.F64 R12, R36 ;  /* 0x00000024000c7312 */ /* 0x000e360000201c00 */
[----:B------:R-:W-:-:S02]  /*5b40*/  @!P0 FSEL R10, R10, RZ, P3 ;  /* 0x000000ff0a0a8208 */ /* 0x000fc40001800000 */
[----:B------:R-:W-:Y:S02]  /*5b50*/  @!P0 FSEL R11, R11, +QNAN , P3 ;  /* 0x7ff000000b0b8808 */ /* 0x000fe40001800000 */
[----:B------:R-:W-:Y:S02]  /*5b60*/  FSEL R10, R10, RZ, P4 ;  /* 0x000000ff0a0a7208 */ /* 0x000fe40002000000 */
[----:B------:R-:W-:-:S06]  /*5b70*/  FSEL R11, R11, 1.875, P4 ;  /* 0x3ff000000b0b7808 */ /* 0x000fcc0002000000 */
[----:B------:R-:W-:-:S08]  /*5b80*/  DFMA R8, R30, R10, R8 ;  /* 0x0000000a1e08722b */ /* 0x000fd00000000008 */
[----:B0-----:R-:W-:-:S08]  /*5b90*/  DFMA R8, R12, R4, R8 ;  /* 0x000000040c08722b */ /* 0x001fd00000000008 */
[----:B------:R-:W-:-:S14]  /*5ba0*/  DSETP.GTU.AND P0, PT, R6, R8, PT ;  /* 0x000000080600722a */ /* 0x000fdc0003f0c000 */
[----:B------:R-:W-:Y:S05]  /*5bb0*/  @P0 BRA `(.L_x_30) ;  /* 0x0000000000340947 */ /* 0x000fea0003800000 */
[----:B------:R-:W0:Y:S01]  /*5bc0*/  LDCU UR4, c[0x0][0x2f8] ;  /* 0x00005f00ff0477ac */ /* 0x000e220008000800 */
[----:B------:R-:W-:Y:S01]  /*5bd0*/  MOV R8, 0x0 ;  /* 0x0000000000087802 */ /* 0x000fe20000000f00 */
[----:B------:R-:W-:Y:S02]  /*5be0*/  IMAD.MOV.U32 R6, RZ, RZ, R2 ;  /* 0x000000ffff067224 */ /* 0x000fe400078e0002 */
[----:B------:R-:W-:-:S03]  /*5bf0*/  IMAD.MOV.U32 R7, RZ, RZ, R24 ;  /* 0x000000ffff077224 */ /* 0x000fc600078e0018 */
[----:B------:R-:W1:Y:S01]  /*5c00*/  LDC.64 R8, c[0x4][R8] ;  /* 0x0100000008087b82 */ /* 0x000e620000000a00 */
[----:B0-----:R-:W-:Y:S01]  /*5c10*/  VIADD R0, R2, -UR4 ;  /* 0x8000000402007c36 */ /* 0x001fe20008000000 */
[----:B------:R-:W0:Y:S04]  /*5c20*/  LDCU.64 UR4, c[0x4][0x48] ;  /* 0x01000900ff0477ac */ /* 0x000e280008000a00 */
[----:B------:R2:W-:Y:S01]  /*5c30*/  STL.64 [R0], R22 ;  /* 0x0000001600007387 */ /* 0x0005e20000100a00 */
[----:B0-----:R-:W-:Y:S02]  /*5c40*/  IMAD.U32 R4, RZ, RZ, UR4 ;  /* 0x00000004ff047e24 */ /* 0x001fe4000f8e00ff */
[----:B--2---:R-:W-:-:S07]  /*5c50*/  IMAD.U32 R5, RZ, RZ, UR5 ;  /* 0x00000005ff057e24 */ /* 0x004fce000f8e00ff */
[----:B------:R-:W-:-:S07]  /*5c60*/  LEPC R20, `(.L_x_31) ;  /* 0x000000001014794e */ /* 0x000fce0000000000 */
[----:B-1----:R-:W-:Y:S05]  /*5c70*/  CALL.ABS.NOINC R8 ;  /* 0x0000000008007343 */ /* 0x002fea0003c00000 */
.L_x_31:
[----:B------:R-:W-:-:S07]  /*5c80*/  VIADD R22, R22, 0x1 ;  /* 0x0000000116167836 */ /* 0x000fce0000000000 */
.L_x_30:
[----:B------:R-:W-:Y:S05]  /*5c90*/  BSYNC.RECONVERGENT B7 ;  /* 0x0000000000077941 */ /* 0x000fea0003800200 */
.L_x_29:
[----:B------:R-:W-:Y:S01]  /*5ca0*/  ISETP.NE.AND P0, PT, R40, RZ, PT ;  /* 0x000000ff2800720c */ /* 0x000fe20003f05270 */
[----:B------:R-:W-:Y:S02]  /*5cb0*/  IMAD.MOV.U32 R4, RZ, RZ, R18 ;  /* 0x000000ffff047224 */ /* 0x000fe400078e0012 */
[----:B------:R-:W-:Y:S02]  /*5cc0*/  VIADD R39, R39, 0xb0f8a ;  /* 0x000b0f8a27277836 */ /* 0x000fe40000000000 */
[----:B------:R-:W-:-:S08]  /*5cd0*/  IMAD.MOV.U32 R18, RZ, RZ, R38 ;  /* 0x000000ffff127224 */ /* 0x000fd000078e0026 */
[----:B------:R-:W-:Y:S05]  /*5ce0*/  @P0 BRA `(.L_x_32) ;  /* 0xfffffff400d80947 */ /* 0x000fea000383ffff */
[----:B------:R-:W-:Y:S05]  /*5cf0*/  BSYNC.RECONVERGENT B6 ;  /* 0x0000000000067941 */ /* 0x000fea0003800200 */
.L_x_24:
[----:B------:R-:W0:Y:S01]  /*5d00*/  MUFU.RCP64H R3, 10000 ;  /* 0x40c3880000037908 */ /* 0x000e220000001800 */
[----:B------:R-:W-:Y:S01]  /*5d10*/  IMAD.MOV.U32 R6, RZ, RZ, 0x0 ;  /* 0x00000000ff067424 */ /* 0x000fe200078e00ff */
[----:B------:R-:W-:Y:S01]  /*5d20*/  BSSY.RECONVERGENT B0, `(.L_x_33) ;  /* 0x0000014000007945 */ /* 0x000fe20003800200 */
[----:B------:R-:W-:Y:S02]  /*5d30*/  IMAD.MOV.U32 R7, RZ, RZ, 0x40c38800 ;  /* 0x40c38800ff077424 */ /* 0x000fe400078e00ff */
[----:B------:R-:W-:-:S03]  /*5d40*/  IMAD.MOV.U32 R2, RZ, RZ, 0x1 ;  /* 0x00000001ff027424 */ /* 0x000fc600078e00ff */
[----:B------:R-:W1:Y:S03]  /*5d50*/  I2F.F64 R22, R22 ;  /* 0x0000001600167312 */ /* 0x000e660000201c00 */
[----:B0-----:R-:W-:Y:S01]  /*5d60*/  DFMA R4, R2, -R6, 1 ;  /* 0x3ff000000204742b */ /* 0x001fe20000000806 */
[----:B-1----:R-:W-:-:S07]  /*5d70*/  FSETP.GEU.AND P1, PT, |R23|, 6.5827683646048100446e-37, PT ;  /* 0x036000001700780b */ /* 0x002fce0003f2e200 */
[----:B------:R-:W-:-:S08]  /*5d80*/  DFMA R4, R4, R4, R4 ;  /* 0x000000040404722b */ /* 0x000fd00000000004 */
[----:B------:R-:W-:-:S08]  /*5d90*/  DFMA R4, R2, R4, R2 ;  /* 0x000000040204722b */ /* 0x000fd00000000002 */
[----:B------:R-:W-:-:S08]  /*5da0*/  DFMA R2, R4, -R6, 1 ;  /* 0x3ff000000402742b */ /* 0x000fd00000000806 */
[----:B------:R-:W-:-:S08]  /*5db0*/  DFMA R2, R4, R2, R4 ;  /* 0x000000020402722b */ /* 0x000fd00000000004 */
[----:B------:R-:W-:-:S08]  /*5dc0*/  DMUL R4, R22, R2 ;  /* 0x0000000216047228 */ /* 0x000fd00000000000 */
[----:B------:R-:W-:-:S08]  /*5dd0*/  DFMA R6, R4, -10000, R22 ;  /* 0xc0c388000406782b */ /* 0x000fd00000000016 */
[----:B------:R-:W-:-:S10]  /*5de0*/  DFMA R2, R2, R6, R4 ;  /* 0x000000060202722b */ /* 0x000fd40000000004 */
[----:B------:R-:W-:-:S05]  /*5df0*/  FFMA R0, RZ, 6.1103515625, R3 ;  /* 0x40c38800ff007823 */ /* 0x000fca0000000003 */
[----:B------:R-:W-:-:S13]  /*5e00*/  FSETP.GT.AND P0, PT, |R0|, 1.469367938527859385e-39, PT ;  /* 0x001000000000780b */ /* 0x000fda0003f04200 */
[----:B------:R-:W-:Y:S05]  /*5e10*/  @P0 BRA P1, `(.L_x_34) ;  /* 0x0000000000100947 */ /* 0x000fea0000800000 */
[----:B------:R-:W-:-:S07]  /*5e20*/  MOV R0, 0x5e40 ;  /* 0x00005e4000007802 */ /* 0x000fce0000000f00 */
[----:B------:R-:W-:Y:S05]  /*5e30*/  CALL.REL.NOINC `($__internal_0_$__cuda_sm20_div_rn_f64_full) ;  /* 0x0000000000587944 */ /* 0x000fea0003c00000 */
[----:B------:R-:W-:Y:S02]  /*5e40*/  IMAD.MOV.U32 R2, RZ, RZ, R8 ;  /* 0x000000ffff027224 */ /* 0x000fe400078e0008 */
[----:B------:R-:W-:-:S07]  /*5e50*/  IMAD.MOV.U32 R3, RZ, RZ, R9 ;  /* 0x000000ffff037224 */ /* 0x000fce00078e0009 */
.L_x_34:
[----:B------:R-:W-:Y:S05]  /*5e60*/  BSYNC.RECONVERGENT B0 ;  /* 0x0000000000007941 */ /* 0x000fea0003800200 */
.L_x_33:
[----:B------:R-:W0:Y:S01]  /*5e70*/  S2R R5, SR_CgaCtaId ;  /* 0x0000000000057919 */ /* 0x000e220000008800 */
[----:B------:R-:W-:Y:S01]  /*5e80*/  MOV R0, 0x400 ;  /* 0x0000040000007802 */ /* 0x000fe20000000f00 */
[----:B------:R-:W-:Y:S01]  /*5e90*/  DADD R32, R32, R32 ;  /* 0x0000000020207229 */ /* 0x000fe20000000020 */
[----:B------:R-:W-:Y:S05]  /*5ea0*/  WARPSYNC.ALL ;  /* 0x0000000000007948 */ /* 0x000fea0003800000 */
[----:B------:R-:W-:Y:S02]  /*5eb0*/  ISETP.NE.AND P0, PT, R25, RZ, PT ;  /* 0x000000ff1900720c */ /* 0x000fe40003f05270 */
[----:B0-----:R-:W-:-:S05]  /*5ec0*/  LEA R0, R5, R0, 0x18 ;  /* 0x0000000005007211 */ /* 0x001fca00078ec0ff */
[----:B------:R-:W0:Y:S02]  /*5ed0*/  LDS R6, [R0] ;  /* 0x0000000000067984 */ /* 0x000e240000000800 */
[----:B0-----:R-:W0:Y:S02]  /*5ee0*/  I2F.F64 R4, R6 ;  /* 0x0000000600047312 */ /* 0x001e240000201c00 */
[----:B0-----:R-:W-:-:S10]  /*5ef0*/  DFMA R4, R32, R2, R4 ;  /* 0x000000022004722b */ /* 0x001fd40000000004 */
[----:B------:R-:W0:Y:S02]  /*5f00*/  F2I.F64.TRUNC R5, R4 ;  /* 0x0000000400057311 */ /* 0x000e24000030d100 */
[----:B0-----:R0:W-:Y:S01]  /*5f10*/  STS [R0], R5 ;  /* 0x0000000500007388 */ /* 0x0011e20000000800 */
[----:B------:R-:W-:Y:S06]  /*5f20*/  BAR.SYNC.DEFER_BLOCKING 0x0 ;  /* 0x0000000000007b1d */ /* 0x000fec0000010000 */
[----:B------:R-:W-:Y:S05]  /*5f30*/  @P0 EXIT ;  /* 0x000000000000094d */ /* 0x000fea0003800000 */
[----:B------:R-:W1:Y:S01]  /*5f40*/  LDS R2, [R0] ;  /* 0x0000000000027984 */ /* 0x000e620000000800 */
[----:B0-----:R-:W0:Y:S02]  /*5f50*/  LDC.64 R4, c[0x0][0x380] ;  /* 0x0000e000ff047b82 */ /* 0x001e240000000a00 */
[----:B0-----:R-:W-:Y:S01]  /*5f60*/  IMAD.WIDE.U32 R34, R34, 0x8, R4 ;  /* 0x0000000822227825 */ /* 0x001fe200078e0004 */
[----:B-1----:R-:W0:Y:S04]  /*5f70*/  I2F.F64 R2, R2 ;  /* 0x0000000200027312 */ /* 0x002e280000201c00 */
[----:B0-----:R-:W-:Y:S01]  /*5f80*/  STG.E.64 desc[UR36][R34.64], R2 ;  /* 0x0000000222007986 */ /* 0x001fe2000c101b24 */
[----:B------:R-:W-:Y:S05]  /*5f90*/  EXIT ;  /* 0x000000000000794d */ /* 0x000fea0003800000 */
        .weak           $__internal_0_$__cuda_sm20_div_rn_f64_full
        .type           $__internal_0_$__cuda_sm20_div_rn_f64_full,@function
        .size           $__internal_0_$__cuda_sm20_div_rn_f64_full,($_Z2MCPdP10polynomial$__internal_accurate_pow - $__internal_0_$__cuda_sm20_div_rn_f64_full)
$__internal_0_$__cuda_sm20_div_rn_f64_full:
[----:B------:R-:W-:Y:S01]  /*5fa0*/  IMAD.MOV.U32 R3, RZ, RZ, 0x3ff38800 ;  /* 0x3ff38800ff037424 */ /* 0x000fe200078e00ff */
[----:B------:R-:W-:Y:S01]  /*5fb0*/  BSSY.RECONVERGENT B1, `(.L_x_35) ;  /* 0x000004c000017945 */ /* 0x000fe20003800200 */
[----:B------:R-:W-:Y:S02]  /*5fc0*/  IMAD.MOV.U32 R2, RZ, RZ, 0x0 ;  /* 0x00000000ff027424 */ /* 0x000fe400078e00ff */
[----:B------:R-:W0:Y:S01]  /*5fd0*/  MUFU.RCP64H R7, R3 ;  /* 0x0000000300077308 */ /* 0x000e220000001800 */
[----:B------:R-:W-:Y:S02]  /*5fe0*/  IMAD.MOV.U32 R6, RZ, RZ, 0x1 ;  /* 0x00000001ff067424 */ /* 0x000fe400078e00ff */
[----:B------:R-:W-:Y:S02]  /*5ff0*/  IMAD.MOV.U32 R5, RZ, RZ, R23 ;  /* 0x000000ffff057224 */ /* 0x000fe400078e0017 */
[----:B------:R-:W-:Y:S02]  /*6000*/  IMAD.MOV.U32 R15, RZ, RZ, 0x1ca00000 ;  /* 0x1ca00000ff0f7424 */ /* 0x000fe400078e00ff */
[----:B------:R-:W-:Y:S01]  /*6010*/  IMAD.MOV.U32 R4, RZ, RZ, R22 ;  /* 0x000000ffff047224 */ /* 0x000fe200078e0016 */
[C---:B------:R-:W-:Y:S01]  /*6020*/  FSETP.GEU.AND P1, PT, |R5|.reuse, 1.469367938527859385e-39, PT ;  /* 0x001000000500780b */ /* 0x040fe20003f2e200 */
[----:B------:R-:W-:Y:S01]  /*6030*/  IMAD.MOV.U32 R17, RZ, RZ, 0x40c00000 ;  /* 0x40c00000ff117424 */ /* 0x000fe200078e00ff */
[----:B------:R-:W-:-:S03]  /*6040*/  LOP3.LUT R19, R5, 0x7ff00000, RZ, 0xc0, !PT ;  /* 0x7ff0000005137812 */ /* 0x000fc600078ec0ff */
[----:B------:R-:W-:Y:S01]  /*6050*/  VIADD R18, R17, 0xffffffff ;  /* 0xffffffff11127836 */ /* 0x000fe20000000000 */
[----:B------:R-:W-:Y:S01]  /*6060*/  ISETP.GE.U32.AND P0, PT, R19, 0x40c00000, PT ;  /* 0x40c000001300780c */ /* 0x000fe20003f06070 */
[----:B------:R-:W-:Y:S01]  /*6070*/  IMAD.MOV.U32 R14, RZ, RZ, R19 ;  /* 0x000000ffff0e7224 */ /* 0x000fe200078e0013 */
[----:B0-----:R-:W-:Y:S02]  /*6080*/  DFMA R8, R6, -R2, 1 ;  /* 0x3ff000000608742b */ /* 0x001fe40000000802 */
[----:B------:R-:W-:-:S06]  /*6090*/  SEL R15, R15, 0x63400000, !P0 ;  /* 0x634000000f0f7807 */ /* 0x000fcc0004000000 */
[----:B------:R-:W-:-:S08]  /*60a0*/  DFMA R8, R8, R8, R8 ;  /* 0x000000080808722b */ /* 0x000fd00000000008 */
[----:B------:R-:W-:Y:S01]  /*60b0*/  DFMA R10, R6, R8, R6 ;  /* 0x00000008060a722b */ /* 0x000fe20000000006 */
[C-C-:B------:R-:W-:Y:S01]  /*60c0*/  @!P1 LOP3.LUT R8, R15.reuse, 0x80000000, R5.reuse, 0xf8, !PT ;  /* 0x800000000f089812 */ /* 0x140fe200078ef805 */
[----:B------:R-:W-:Y:S01]  /*60d0*/  IMAD.MOV.U32 R6, RZ, RZ, R4 ;  /* 0x000000ffff067224 */ /* 0x000fe200078e0004 */
[----:B------:R-:W-:Y:S02]  /*60e0*/  LOP3.LUT R7, R15, 0x800fffff, R5, 0xf8, !PT ;  /* 0x800fffff0f077812 */ /* 0x000fe400078ef805 */
[----:B------:R-:W-:Y:S01]  /*60f0*/  @!P1 LOP3.LUT R9, R8, 0x100000, RZ, 0xfc, !PT ;  /* 0x0010000008099812 */ /* 0x000fe200078efcff */
[----:B------:R-:W-:Y:S02]  /*6100*/  @!P1 IMAD.MOV.U32 R8, RZ, RZ, RZ ;  /* 0x000000ffff089224 */ /* 0x000fe400078e00ff */
[----:B------:R-:W-:-:S04]  /*6110*/  DFMA R12, R10, -R2, 1 ;  /* 0x3ff000000a0c742b */ /* 0x000fc80000000802 */
[----:B------:R-:W-:-:S04]  /*6120*/  @!P1 DFMA R6, R6, 2, -R8 ;  /* 0x400000000606982b */ /* 0x000fc80000000808 */
[----:B------:R-:W-:-:S06]  /*6130*/  DFMA R12, R10, R12, R10 ;  /* 0x0000000c0a0c722b */ /* 0x000fcc000000000a */
[----:B------:R-:W-:Y:S02]  /*6140*/  @!P1 LOP3.LUT R14, R7, 0x7ff00000, RZ, 0xc0, !PT ;  /* 0x7ff00000070e9812 */ /* 0x000fe400078ec0ff */
[----:B------:R-:W-:-:S03]  /*6150*/  DMUL R8, R12, R6 ;  /* 0x000000060c087228 */ /* 0x000fc60000000000 */
[----:B------:R-:W-:-:S05]  /*6160*/  VIADD R16, R14, 0xffffffff ;  /* 0xffffffff0e107836 */ /* 0x000fca0000000000 */
[----:B------:R-:W-:Y:S01]  /*6170*/  DFMA R10, R8, -R2, R6 ;  /* 0x80000002080a722b */ /* 0x000fe20000000006 */
[----:B------:R-:W-:-:S04]  /*6180*/  ISETP.GT.U32.AND P0, PT, R16, 0x7feffffe, PT ;  /* 0x7feffffe1000780c */ /* 0x000fc80003f04070 */
[----:B------:R-:W-:-:S03]  /*6190*/  ISETP.GT.U32.OR P0, PT, R18, 0x7feffffe, P0 ;  /* 0x7feffffe1200780c */ /* 0x000fc60000704470 */
[----:B------:R-:W-:-:S10]  /*61a0*/  DFMA R10, R12, R10, R8 ;  /* 0x0000000a0c0a722b */ /* 0x000fd40000000008 */
[----:B------:R-:W-:Y:S05]  /*61b0*/  @P0 BRA `(.L_x_36) ;  /* 0x0000000000680947 */ /* 0x000fea0003800000 */
[----:B------:R-:W-:-:S05]  /*61c0*/  IMAD.MOV.U32 R4, RZ, RZ, 0x40c00000 ;  /* 0x40c00000ff047424 */ /* 0x000fca00078e00ff */
[----:B------:R-:W-:-:S04]  /*61d0*/  VIADDMNMX R4, R19, -R4, 0xb9600000, !PT ;  /* 0xb960000013047446 */ /* 0x000fc80007800904 */
[----:B------:R-:W-:-:S05]  /*61e0*/  VIMNMX R4, PT, PT, R4, 0x46a00000, PT ;  /* 0x46a0000004047848 */ /* 0x000fca0003fe0100 */
[----:B------:R-:W-:Y:S02]  /*61f0*/  IMAD.IADD R15, R4, 0x1, -R15 ;  /* 0x00000001040f7824 */ /* 0x000fe400078e0a0f */
[----:B------:R-:W-:Y:S02]  /*6200*/  IMAD.MOV.U32 R4, RZ, RZ, RZ ;  /* 0x000000ffff047224 */ /* 0x000fe400078e00ff */
[----:B------:R-:W-:-:S06]  /*6210*/  VIADD R5, R15, 0x7fe00000 ;  /* 0x7fe000000f057836 */ /* 0x000fcc0000000000 */
[----:B------:R-:W-:-:S10]  /*6220*/  DMUL R8, R10, R4 ;  /* 0x000000040a087228 */ /* 0x000fd40000000000 */
[----:B------:R-:W-:-:S13]  /*6230*/  FSETP.GTU.AND P0, PT, |R9|, 1.469367938527859385e-39, PT ;  /* 0x001000000900780b */ /* 0x000fda0003f0c200 */
[----:B------:R-:W-:Y:S05]  /*6240*/  @P0 BRA `(.L_x_37) ;  /* 0x0000000000880947 */ /* 0x000fea0003800000 */
[----:B------:R-:W-:Y:S01]  /*6250*/  DFMA R2, R10, -R2, R6 ;  /* 0x800000020a02722b */ /* 0x000fe20000000006 */
[----:B------:R-:W-:-:S09]  /*6260*/  IMAD.MOV.U32 R4, RZ, RZ, RZ ;  /* 0x000000ffff047224 */ /* 0x000fd200078e00ff */
[C---:B------:R-:W-:Y:S02]  /*6270*/  FSETP.NEU.AND P0, PT, R3.reuse, RZ, PT ;  /* 0x000000ff0300720b */ /* 0x040fe40003f0d000 */
[----:B------:R-:W-:-:S04]  /*6280*/  LOP3.LUT R2, R3, 0x40c38800, RZ, 0x3c, !PT ;  /* 0x40c3880003027812 */ /* 0x000fc800078e3cff */
[----:B------:R-:W-:-:S04]  /*6290*/  LOP3.LUT R7, R2, 0x80000000, RZ, 0xc0, !PT ;  /* 0x8000000002077812 */ /* 0x000fc800078ec0ff */
[----:B------:R-:W-:-:S03]  /*62a0*/  LOP3.LUT R5, R7, R5, RZ, 0xfc, !PT ;  /* 0x0000000507057212 */ /* 0x000fc600078efcff */
[----:B------:R-:W-:Y:S05]  /*62b0*/  @!P0 BRA `(.L_x_37) ;  /* 0x00000000006c8947 */ /* 0x000fea0003800000 */
[----:B------:R-:W-:Y:S01]  /*62c0*/  IMAD.MOV R3, RZ, RZ, -R15 ;  /* 0x000000ffff037224 */ /* 0x000fe200078e0a0f */
[----:B------:R-:W-:Y:S01]  /*62d0*/  DMUL.RP R4, R10, R4 ;  /* 0x000000040a047228 */ /* 0x000fe20000008000 */
[----:B------:R-:W-:-:S06]  /*62e0*/  IMAD.MOV.U32 R2, RZ, RZ, RZ ;  /* 0x000000ffff027224 */ /* 0x000fcc00078e00ff */
[----:B------:R-:W-:-:S03]  /*62f0*/  DFMA R2, R8, -R2, R10 ;  /* 0x800000020802722b */ /* 0x000fc6000000000a */
[----:B------:R-:W-:-:S03]  /*6300*/  LOP3.LUT R7, R5, R7, RZ, 0x3c, !PT ;  /* 0x0000000705077212 */ /* 0x000fc600078e3cff */
[----:B------:R-:W-:-:S04]  /*6310*/  IADD3 R2, PT, PT, -R15, -0x43300000, RZ ;  /* 0xbcd000000f027810 */ /* 0x000fc80007ffe1ff */
[----:B------:R-:W-:-:S04]  /*6320*/  FSETP.NEU.AND P0, PT, |R3|, R2, PT ;  /* 0x000000020300720b */ /* 0x000fc80003f0d200 */
[----:B------:R-:W-:Y:S02]  /*6330*/  FSEL R8, R4, R8, !P0 ;  /* 0x0000000804087208 */ /* 0x000fe40004000000 */
[----:B------:R-:W-:Y:S01]  /*6340*/  FSEL R9, R7, R9, !P0 ;  /* 0x0000000907097208 */ /* 0x000fe20004000000 */
[----:B------:R-:W-:Y:S06]  /*6350*/  BRA `(.L_x_37) ;  /* 0x0000000000447947 */ /* 0x000fec0003800000 */
.L_x_36:
[----:B------:R-:W-:-:S14]  /*6360*/  DSETP.NAN.AND P0, PT, R4, R4, PT ;  /* 0x000000040400722a */ /* 0x000fdc0003f08000 */
[----:B------:R-:W-:Y:S05]  /*6370*/  @P0 BRA `(.L_x_38) ;  /* 0x0000000000340947 */ /* 0x000fea0003800000 */
[----:B------:R-:W-:Y:S01]  /*6380*/  ISETP.NE.AND P0, PT, R14, R17, PT ;  /* 0x000000110e00720c */ /* 0x000fe20003f05270 */
[----:B------:R-:W-:Y:S02]  /*6390*/  IMAD.MOV.U32 R8, RZ, RZ, 0x0 ;  /* 0x00000000ff087424 */ /* 0x000fe400078e00ff */
[----:B------:R-:W-:-:S10]  /*63a0*/  IMAD.MOV.U32 R9, RZ, RZ, -0x80000 ;  /* 0xfff80000ff097424 */ /* 0x000fd400078e00ff */
[----:B------:R-:W-:Y:S05]  /*63b0*/  @!P0 BRA `(.L_x_37) ;  /* 0x00000000002c8947 */ /* 0x000fea0003800000 */
[----:B------:R-:W-:Y:S02]  /*63c0*/  ISETP.NE.AND P0, PT, R14, 0x7ff00000, PT ;  /* 0x7ff000000e00780c */ /* 0x000fe40003f05270 */
[----:B------:R-:W-:Y:S02]  /*63d0*/  LOP3.LUT R4, R5, 0x40c38800, RZ, 0x3c, !PT ;  /* 0x40c3880005047812 */ /* 0x000fe400078e3cff */
[----:B------:R-:W-:Y:S02]  /*63e0*/  ISETP.EQ.OR P0, PT, R17, RZ, !P0 ;  /* 0x000000ff1100720c */ /* 0x000fe40004702670 */
[----:B------:R-:W-:-:S11]  /*63f0*/  LOP3.LUT R9, R4, 0x80000000, RZ, 0xc0, !PT ;  /* 0x8000000004097812 */ /* 0x000fd600078ec0ff */
[----:B------:R-:W-:Y:S01]  /*6400*/  @P0 LOP3.LUT R2, R9, 0x7ff00000, RZ, 0xfc, !PT ;  /* 0x7ff0000009020812 */ /* 0x000fe200078efcff */
[----:B------:R-:W-:Y:S02]  /*6410*/  @!P0 IMAD.MOV.U32 R8, RZ, RZ, RZ ;  /* 0x000000ffff088224 */ /* 0x000fe400078e00ff */
[----:B------:R-:W-:Y:S02]  /*6420*/  @P0 IMAD.MOV.U32 R8, RZ, RZ, RZ ;  /* 0x000000ffff080224 */ /* 0x000fe400078e00ff */
[----:B------:R-:W-:Y:S01]  /*6430*/  @P0 IMAD.MOV.U32 R9, RZ, RZ, R2 ;  /* 0x000000ffff090224 */ /* 0x000fe200078e0002 */
[----:B------:R-:W-:Y:S06]  /*6440*/  BRA `(.L_x_37) ;  /* 0x0000000000087947 */ /* 0x000fec0003800000 */
.L_x_38:
[----:B------:R-:W-:Y:S01]  /*6450*/  LOP3.LUT R9, R5, 0x80000, RZ, 0xfc, !PT ;  /* 0x0008000005097812 */ /* 0x000fe200078efcff */
[----:B------:R-:W-:-:S07]  /*6460*/  IMAD.MOV.U32 R8, RZ, RZ, R4 ;  /* 0x000000ffff087224 */ /* 0x000fce00078e0004 */
.L_x_37:
[----:B------:R-:W-:Y:S05]  /*6470*/  BSYNC.RECONVERGENT B1 ;  /* 0x0000000000017941 */ /* 0x000fea0003800200 */
.L_x_35:
[----:B------:R-:W-:Y:S02]  /*6480*/  IMAD.MOV.U32 R2, RZ, RZ, R0 ;  /* 0x000000ffff027224 */ /* 0x000fe400078e0000 */
[----:B------:R-:W-:-:S04]  /*6490*/  IMAD.MOV.U32 R3, RZ, RZ, 0x0 ;  /* 0x00000000ff037424 */ /* 0x000fc800078e00ff */
[----:B------:R-:W-:Y:S05]  /*64a0*/  RET.REL.NODEC R2 `(_Z2MCPdP10polynomial) ;  /* 0xffffff9802d47950 */ /* 0x000fea0003c3ffff */
        .type           $_Z2MCPdP10polynomial$__internal_accurate_pow,@function
        .size           $_Z2MCPdP10polynomial$__internal_accurate_pow,(.L_x_42 - $_Z2MCPdP10polynomial$__internal_accurate_pow)
$_Z2MCPdP10polynomial$__internal_accurate_pow:
[----:B------:R-:W-:Y:S01]  /*64b0*/  ISETP.GT.U32.AND P5, PT, R3, 0xfffff, PT ;  /* 0x000fffff0300780c */ /* 0x000fe20003fa4070 */
[--C-:B------:R-:W-:Y:S01]  /*64c0*/  IMAD.MOV.U32 R11, RZ, RZ, R3.reuse ;  /* 0x000000ffff0b7224 */ /* 0x100fe200078e0003 */
[----:B------:R-:W-:Y:S01]  /*64d0*/  UMOV UR8, 0x7d2cafe2 ;  /* 0x7d2cafe200087882 */ /* 0x000fe20000000000 */
[----:B------:R-:W-:Y:S01]  /*64e0*/  IMAD.MOV.U32 R12, RZ, RZ, RZ ;  /* 0x000000ffff0c7224 */ /* 0x000fe200078e00ff */
[----:B------:R-:W-:Y:S01]  /*64f0*/  UMOV UR9, 0x3eb0f5ff ;  /* 0x3eb0f5ff00097882 */ /* 0x000fe20000000000 */
[----:B------:R-:W-:Y:S01]  /*6500*/  SHF.R.U32.HI R3, RZ, 0x14, R3 ;  /* 0x00000014ff037819 */ /* 0x000fe20000011603 */
[----:B------:R-:W-:Y:S01]  /*6510*/  UMOV UR10, 0x3b39803f ;  /* 0x3b39803f000a7882 */ /* 0x000fe20000000000 */
[----:B------:R-:W-:-:S06]  /*6520*/  UMOV UR11, 0x3c7abc9e ;  /* 0x3c7abc9e000b7882 */ /* 0x000fcc0000000000 */
[----:B------:R-:W-:-:S10]  /*6530*/  @!P5 DMUL R50, R10, 1.80143985094819840000e+16 ;  /* 0x435000000a32d828 */ /* 0x000fd40000000000 */
[----:B------:R-:W-:Y:S01]  /*6540*/  @!P5 IMAD.MOV.U32 R11, RZ, RZ, R51 ;  /* 0x000000ffff0bd224 */ /* 0x000fe200078e0033 */
[----:B------:R-:W-:Y:S01]  /*6550*/  @!P5 LEA.HI R3, R51, 0xffffffca, RZ, 0xc ;  /* 0xffffffca3303d811 */ /* 0x000fe200078f60ff */
[----:B------:R-:W-:-:S03]  /*6560*/  @!P5 IMAD.MOV.U32 R10, RZ, RZ, R50 ;  /* 0x000000ffff0ad224 */ /* 0x000fc600078e0032 */
[----:B------:R-:W-:Y:S01]  /*6570*/  LOP3.LUT R11, R11, 0x800fffff, RZ, 0xc0, !PT ;  /* 0x800fffff0b0b7812 */ /* 0x000fe200078ec0ff */
[----:B------:R-:W-:-:S03]  /*6580*/  IMAD.MOV.U32 R20, RZ, RZ, R10 ;  /* 0x000000ffff147224 */ /* 0x000fc600078e000a */
[----:B------:R-:W-:-:S04]  /*6590*/  LOP3.LUT R11, R11, 0x3ff00000, RZ, 0xfc, !PT ;  /* 0x3ff000000b0b7812 */ /* 0x000fc800078efcff */
[----:B------:R-:W-:Y:S01]  /*65a0*/  ISETP.GE.U32.AND P0, PT, R11, 0x3ff6a09f, PT ;  /* 0x3ff6a09f0b00780c */ /* 0x000fe20003f06070 */
[----:B------:R-:W-:-:S12]  /*65b0*/  IMAD.MOV.U32 R21, RZ, RZ, R11 ;  /* 0x000000ffff157224 */ /* 0x000fd800078e000b */
[----:B------:R-:W-:-:S04]  /*65c0*/  @P0 VIADD R10, R21, 0xfff00000 ;  /* 0xfff00000150a0836 */ /* 0x000fc80000000000 */
[----:B------:R-:W-:-:S06]  /*65d0*/  @P0 IMAD.MOV.U32 R21, RZ, RZ, R10 ;  /* 0x000000ffff150224 */ /* 0x000fcc00078e000a */
[C---:B------:R-:W-:Y:S02]  /*65e0*/  DADD R42, R20.reuse, 1 ;  /* 0x3ff00000142a7429 */ /* 0x040fe40000000000 */
[----:B------:R-:W-:-:S04]  /*65f0*/  DADD R20, R20, -1 ;  /* 0xbff0000014147429 */ /* 0x000fc80000000000 */
[----:B------:R-:W0:Y:S02]  /*6600*/  MUFU.RCP64H R13, R43 ;  /* 0x0000002b000d7308 */ /* 0x000e240000001800 */
[----:B0-----:R-:W-:-:S08]  /*6610*/  DFMA R10, -R42, R12, 1 ;  /* 0x3ff000002a0a742b */ /* 0x001fd0000000010c */
[----:B------:R-:W-:-:S08]  /*6620*/  DFMA R10, R10, R10, R10 ;  /* 0x0000000a0a0a722b */ /* 0x000fd0000000000a */
[----:B------:R-:W-:Y:S01]  /*6630*/  DFMA R10, R12, R10, R12 ;  /* 0x0000000a0c0a722b */ /* 0x000fe2000000000c */
[----:B------:R-:W-:Y:S02]  /*6640*/  IMAD.MOV.U32 R12, RZ, RZ, 0x41ad3b5a ;  /* 0x41ad3b5aff0c7424 */ /* 0x000fe400078e00ff */
[----:B------:R-:W-:-:S05]  /*6650*/  IMAD.MOV.U32 R13, RZ, RZ, 0x3ed0f5d2 ;  /* 0x3ed0f5d2ff0d7424 */ /* 0x000fca00078e00ff */
[----:B------:R-:W-:-:S08]  /*6660*/  DMUL R48, R20, R10 ;  /* 0x0000000a14307228 */ /* 0x000fd00000000000 */
[----:B------:R-:W-:-:S08]  /*6670*/  DFMA R48, R20, R10, R48 ;  /* 0x0000000a1430722b */ /* 0x000fd00000000030 */
[----:B------:R-:W-:Y:S02]  /*6680*/  DMUL R14, R48, R48 ;  /* 0x00000030300e7228 */ /* 0x000fe40000000000 */
[----:B------:R-:W-:-:S06]  /*6690*/  DADD R46, R20, -R48 ;  /* 0x00000000142e7229 */ /* 0x000fcc0000000830 */
[----:B------:R-:W-:Y:S01]  /*66a0*/  DFMA R12, R14, UR8, R12 ;  /* 0x000000080e0c7c2b */ /* 0x000fe2000800000c */
[----:B------:R-:W-:Y:S01]  /*66b0*/  UMOV UR8, 0x75488a3f ;  /* 0x75488a3f00087882 */ /* 0x000fe20000000000 */
[----:B------:R-:W-:Y:S01]  /*66c0*/  UMOV UR9, 0x3ef3b20a ;  /* 0x3ef3b20a00097882 */ /* 0x000fe20000000000 */
[----:B------:R-:W-:-:S05]  /*66d0*/  DADD R46, R46, R46 ;  /* 0x000000002e2e7229 */ /* 0x000fca000000002e */
[----:B------:R-:W-:Y:S01]  /*66e0*/  DFMA R12, R14, R12, UR8 ;  /* 0x000000080e0c7e2b */ /* 0x000fe2000800000c */
[----:B------:R-:W-:Y:S01]  /*66f0*/  UMOV UR8, 0xe4faecd5 ;  /* 0xe4faecd500087882 */ /* 0x000fe20000000000 */
[----:B------:R-:W-:Y:S01]  /*6700*/  UMOV UR9, 0x3f1745cd ;  /* 0x3f1745cd00097882 */ /* 0x000fe20000000000 */
[----:B------:R-:W-:-:S05]  /*6710*/  DFMA R46, R20, -R48, R46 ;  /* 0x80000030142e722b */ /* 0x000fca000000002e */
[----:B------:R-:W-:Y:S01]  /*6720*/  DFMA R12, R14, R12, UR8 ;  /* 0x000000080e0c7e2b */ /* 0x000fe2000800000c */
[----:B------:R-:W-:Y:S01]  /*6730*/  UMOV UR8, 0x258a578b ;  /* 0x258a578b00087882 */ /* 0x000fe20000000000 */
[----:B------:R-:W-:Y:S01]  /*6740*/  UMOV UR9, 0x3f3c71c7 ;  /* 0x3f3c71c700097882 */ /* 0x000fe20000000000 */
[----:B------:R-:W-:Y:S02]  /*6750*/  DMUL R46, R10, R46 ;  /* 0x0000002e0a2e7228 */ /* 0x000fe40000000000 */
[----:B------:R-:W-:-:S03]  /*6760*/  DMUL R10, R48, R48 ;  /* 0x00000030300a7228 */ /* 0x000fc60000000000 */
[----:B------:R-:W-:Y:S01]  /*6770*/  DFMA R12, R14, R12, UR8 ;  /* 0x000000080e0c7e2b */ /* 0x000fe2000800000c */
[----:B------:R-:W-:Y:S01]  /*6780*/  UMOV UR8, 0x9242b910 ;  /* 0x9242b91000087882 */ /* 0x000fe20000000000 */
[----:B------:R-:W-:-:S06]  /*6790*/  UMOV UR9, 0x3f624924 ;  /* 0x3f62492400097882 */ /* 0x000fcc0000000000 */
[----:B------:R-:W-:Y:S01]  /*67a0*/  DFMA R12, R14, R12, UR8 ;  /* 0x000000080e0c7e2b */ /* 0x000fe2000800000c */
[----:B------:R-:W-:Y:S01]  /*67b0*/  UMOV UR8, 0x99999dfb ;  /* 0x99999dfb00087882 */ /* 0x000fe20000000000 */
[----:B------:R-:W-:-:S06]  /*67c0*/  UMOV UR9, 0x3f899999 ;  /* 0x3f89999900097882 */ /* 0x000fcc0000000000 */
[----:B------:R-:W-:Y:S01]  /*67d0*/  DFMA R12, R14, R12, UR8 ;  /* 0x000000080e0c7e2b */ /* 0x000fe2000800000c */
[----:B------:R-:W-:Y:S01]  /*67e0*/  UMOV UR8, 0x55555555 ;  /* 0x5555555500087882 */ /* 0x000fe20000000000 */
[----:B------:R-:W-:-:S06]  /*67f0*/  UMOV UR9, 0x3fb55555 ;  /* 0x3fb5555500097882 */ /* 0x000fcc0000000000 */
[----:B------:R-:W-:-:S08]  /*6800*/  DFMA R44, R14, R12, UR8 ;  /* 0x000000080e2c7e2b */ /* 0x000fd0000800000c */
[----:B------:R-:W-:Y:S01]  /*6810*/  DADD R20, -R44, UR8 ;  /* 0x000000082c147e29 */ /* 0x000fe20008000100 */
[----:B------:R-:W-:Y:S01]  /*6820*/  UMOV UR8, 0xb9e7b0 ;  /* 0x00b9e7b000087882 */ /* 0x000fe20000000000 */
[----:B------:R-:W-:-:S06]  /*6830*/  UMOV UR9, 0x3c46a4cb ;  /* 0x3c46a4cb00097882 */ /* 0x000fcc0000000000 */
[----:B------:R-:W-:Y:S02]  /*6840*/  DFMA R20, R14, R12, R20 ;  /* 0x0000000c0e14722b */ /* 0x000fe40000000014 */
[----:B------:R-:W-:Y:S01]  /*6850*/  DFMA R14, R48, R48, -R10 ;  /* 0x00000030300e722b */ /* 0x000fe2000000080a */
[----:B------:R-:W-:Y:S02]  /*6860*/  VIADD R13, R47, 0x100000 ;  /* 0x001000002f0d7836 */ /* 0x000fe40000000000 */
[----:B------:R-:W-:-:S03]  /*6870*/  IMAD.MOV.U32 R12, RZ, RZ, R46 ;  /* 0x000000ffff0c7224 */ /* 0x000fc600078e002e */
[----:B------:R-:W-:Y:S01]  /*6880*/  DADD R20, R20, -UR8 ;  /* 0x8000000814147e29 */ /* 0x000fe20008000000 */
[----:B------:R-:W-:Y:S01]  /*6890*/  UMOV UR8, 0x80000000 ;  /* 0x8000000000087882 */ /* 0x000fe20000000000 */
[----:B------:R-:W-:Y:S01]  /*68a0*/  UMOV UR9, 0x43300000 ;  /* 0x4330000000097882 */ /* 0x000fe20000000000 */
[C---:B------:R-:W-:Y:S02]  /*68b0*/  DFMA R12, R48.reuse, R12, R14 ;  /* 0x0000000c300c722b */ /* 0x040fe4000000000e */
[----:B------:R-:W-:-:S08]  /*68c0*/  DMUL R14, R48, R10 ;  /* 0x0000000a300e7228 */ /* 0x000fd00000000000 */
[----:B------:R-:W-:-:S08]  /*68d0*/  DFMA R42, R48, R10, -R14 ;  /* 0x0000000a302a722b */ /* 0x000fd0000000080e */
[----:B------:R-:W-:Y:S02]  /*68e0*/  DFMA R42, R46, R10, R42 ;  /* 0x0000000a2e2a722b */ /* 0x000fe4000000002a */
[----:B------:R-:W-:-:S06]  /*68f0*/  DADD R10, R44, R20 ;  /* 0x000000002c0a7229 */ /* 0x000fcc0000000014 */
[----:B------:R-:W-:Y:S02]  /*6900*/  DFMA R12, R48, R12, R42 ;  /* 0x0000000c300c722b */ /* 0x000fe4000000002a */
[----:B------:R-:W-:Y:S02]  /*6910*/  DADD R44, R44, -R10 ;  /* 0x000000002c2c7229 */ /* 0x000fe4000000080a */
[----:B------:R-:W-:-:S06]  /*6920*/  DMUL R42, R10, R14 ;  /* 0x0000000e0a2a7228 */ /* 0x000fcc0000000000 */
[----:B------:R-:W-:Y:S02]  /*6930*/  DADD R44, R20, R44 ;  /* 0x00000000142c7229 */ /* 0x000fe4000000002c */
[----:B------:R-:W-:-:S08]  /*6940*/  DFMA R20, R10, R14, -R42 ;  /* 0x0000000e0a14722b */ /* 0x000fd0000000082a */
[----:B------:R-:W-:-:S08]  /*6950*/  DFMA R12, R10, R12, R20 ;  /* 0x0000000c0a0c722b */ /* 0x000fd00000000014 */
[----:B------:R-:W-:-:S08]  /*6960*/  DFMA R44, R44, R14, R12 ;  /* 0x0000000e2c2c722b */ /* 0x000fd0000000000c */
[----:B------:R-:W-:-:S08]  /*6970*/  DADD R10, R42, R44 ;  /* 0x000000002a0a7229 */ /* 0x000fd0000000002c */
[--C-:B------:R-:W-:Y:S02]  /*6980*/  DADD R12, R48, R10.reuse ;  /* 0x00000000300c7229 */ /* 0x100fe4000000000a */
[----:B------:R-:W-:-:S06]  /*6990*/  DADD R42, R42, -R10 ;  /* 0x000000002a2a7229 */ /* 0x000fcc000000080a */
[----:B------:R-:W-:Y:S02]  /*69a0*/  DADD R48, R48, -R12 ;  /* 0x0000000030307229 */ /* 0x000fe4000000080c */
[----:B------:R-:W-:-:S06]  /*69b0*/  DADD R42, R44, R42 ;  /* 0x000000002c2a7229 */ /* 0x000fcc000000002a */
[----:B------:R-:W-:Y:S01]  /*69c0*/  DADD R48, R10, R48 ;  /* 0x000000000a307229 */ /* 0x000fe20000000030 */
[C---:B------:R-:W-:Y:S02]  /*69d0*/  VIADD R10, R3.reuse, 0xfffffc01 ;  /* 0xfffffc01030a7836 */ /* 0x040fe40000000000 */
[----:B------:R-:W-:Y:S02]  /*69e0*/  @P0 VIADD R10, R3, 0xfffffc02 ;  /* 0xfffffc02030a0836 */ /* 0x000fe40000000000 */
[----:B------:R-:W-:-:S03]  /*69f0*/  IMAD.MOV.U32 R11, RZ, RZ, 0x43300000 ;  /* 0x43300000ff0b7424 */ /* 0x000fc600078e00ff */
[----:B------:R-:W-:Y:S01]  /*6a00*/  DADD R42, R42, R48 ;  /* 0x000000002a2a7229 */ /* 0x000fe20000000030 */
[----:B------:R-:W-:-:S06]  /*6a10*/  LOP3.LUT R10, R10, 0x80000000, RZ, 0x3c, !PT ;  /* 0x800000000a0a7812 */ /* 0x000fcc00078e3cff */
[----:B------:R-:W-:Y:S01]  /*6a20*/  DADD R14, R10, -UR8 ;  /* 0x800000080a0e7e29 */ /* 0x000fe20008000000 */
[----:B------:R-:W-:Y:S01]  /*6a30*/  UMOV UR8, 0xfefa39ef ;  /* 0xfefa39ef00087882 */ /* 0x000fe20000000000 */
[----:B------:R-:W-:Y:S01]  /*6a40*/  DADD R46, R46, R42 ;  /* 0x000000002e2e7229 */ /* 0x000fe2000000002a */
[----:B------:R-:W-:-:S07]  /*6a50*/  UMOV UR9, 0x3fe62e42 ;  /* 0x3fe62e4200097882 */ /* 0x000fce0000000000 */
[----:B------:R-:W-:-:S08]  /*6a60*/  DADD R20, R12, R46 ;  /* 0x000000000c147229 */ /* 0x000fd0000000002e */
[--C-:B------:R-:W-:Y:S02]  /*6a70*/  DFMA R10, R14, UR8, R20.reuse ;  /* 0x000000080e0a7c2b */ /* 0x100fe40008000014 */
[----:B------:R-:W-:-:S06]  /*6a80*/  DADD R42, R12, -R20 ;  /* 0x000000000c2a7229 */ /* 0x000fcc0000000814 */
[----:B------:R-:W-:Y:S02]  /*6a90*/  DFMA R12, R14, -UR8, R10 ;  /* 0x800000080e0c7c2b */ /* 0x000fe4000800000a */
[----:B------:R-:W-:-:S06]  /*6aa0*/  DADD R42, R46, R42 ;  /* 0x000000002e2a7229 */ /* 0x000fcc000000002a */
[----:B------:R-:W-:Y:S01]  /*6ab0*/  DADD R12, -R20, R12 ;  /* 0x00000000140c7229 */ /* 0x000fe2000000010c */
[----:B------:R-:W-:Y:S02]  /*6ac0*/  IMAD.MOV.U32 R21, RZ, RZ, R41 ;  /* 0x000000ffff157224 */ /* 0x000fe400078e0029 */
[----:B------:R-:W-:Y:S02]  /*6ad0*/  IMAD.U32 R20, RZ, RZ, UR38 ;  /* 0x00000026ff147e24 */ /* 0x000fe4000f8e00ff */
[----:B------:R-:W-:-:S03]  /*6ae0*/  IMAD.SHL.U32 R3, R21, 0x2, RZ ;  /* 0x0000000215037824 */ /* 0x000fc600078e00ff */
[----:B------:R-:W-:Y:S01]  /*6af0*/  DADD R42, R42, -R12 ;  /* 0x000000002a2a7229 */ /* 0x000fe2000000080c */
[----:B------:R-:W-:Y:S02]  /*6b00*/  LOP3.LUT R12, R21, 0xff0fffff, RZ, 0xc0, !PT ;  /* 0xff0fffff150c7812 */ /* 0x000fe400078ec0ff */
[----:B------:R-:W-:-:S05]  /*6b10*/  ISETP.GT.U32.AND P0, PT, R3, -0x2000001, PT ;  /* 0xfdffffff0300780c */ /* 0x000fca0003f04070 */
[----:B------:R-:W-:Y:S01]  /*6b20*/  DFMA R14, R14, UR10, R42 ;  /* 0x0000000a0e0e7c2b */ /* 0x000fe2000800002a */
[----:B------:R-:W-:Y:S01]  /*6b30*/  SEL R13, R12, R21, P0 ;  /* 0x000000150c0d7207 */ /* 0x000fe20000000000 */
[----:B------:R-:W-:-:S06]  /*6b40*/  IMAD.MOV.U32 R12, RZ, RZ, R20 ;  /* 0x000000ffff0c7224 */ /* 0x000fcc00078e0014 */
[----:B------:R-:W-:-:S08]  /*6b50*/  DADD R42, R10, R14 ;  /* 0x000000000a2a7229 */ /* 0x000fd0000000000e */
[----:B------:R-:W-:Y:S02]  /*6b60*/  DADD R10, R10, -R42 ;  /* 0x000000000a0a7229 */ /* 0x000fe4000000082a */
[----:B------:R-:W-:-:S06]  /*6b70*/  DMUL R20, R42, R12 ;  /* 0x0000000c2a147228 */ /* 0x000fcc0000000000 */
[----:B------:R-:W-:Y:S02]  /*6b80*/  DADD R14, R14, R10 ;  /* 0x000000000e0e7229 */ /* 0x000fe4000000000a */
[----:B------:R-:W-:-:S08]  /*6b90*/  DFMA R42, R42, R12, -R20 ;  /* 0x0000000c2a2a722b */ /* 0x000fd00000000814 */
[----:B------:R-:W-:Y:S01]  /*6ba0*/  DFMA R14, R14, R12, R42 ;  /* 0x0000000c0e0e722b */ /* 0x000fe2000000002a */
[----:B------:R-:W-:Y:S02]  /*6bb0*/  IMAD.MOV.U32 R12, RZ, RZ, 0x652b82fe ;  /* 0x652b82feff0c7424 */ /* 0x000fe400078e00ff */
[----:B------:R-:W-:-:S05]  /*6bc0*/  IMAD.MOV.U32 R13, RZ, RZ, 0x3ff71547 ;  /* 0x3ff71547ff0d7424 */ /* 0x000fca00078e00ff */
[----:B------:R-:W-:-:S08]  /*6bd0*/  DADD R42, R20, R14 ;  /* 0x00000000142a7229 */ /* 0x000fd0000000000e */
[----:B------:R-:W-:Y:S02]  /*6be0*/  DFMA R12, R42, R12, 6.75539944105574400000e+15 ;  /* 0x433800002a0c742b */ /* 0x000fe4000000000c */
[----:B------:R-:W-:Y:S01]  /*6bf0*/  FSETP.GEU.AND P0, PT, |R43|, 4.1917929649353027344, PT ;  /* 0x4086232b2b00780b */ /* 0x000fe20003f0e200 */
[----:B------:R-:W-:-:S05]  /*6c00*/  DADD R20, R20, -R42 ;  /* 0x0000000014147229 */ /* 0x000fca000000082a */
[----:B------:R-:W-:-:S03]  /*6c10*/  DADD R10, R12, -6.75539944105574400000e+15 ;  /* 0xc33800000c0a7429 */ /* 0x000fc60000000000 */
[----:B------:R-:W-:-:S05]  /*6c20*/  DADD R14, R14, R20 ;  /* 0x000000000e0e7229 */ /* 0x000fca0000000014 */
[----:B------:R-:W-:Y:S01]  /*6c30*/  DFMA R44, R10, -UR8, R42 ;  /* 0x800000080a2c7c2b */ /* 0x000fe2000800002a */
[----:B------:R-:W-:Y:S01]  /*6c40*/  UMOV UR8, 0x3b39803f ;  /* 0x3b39803f00087882 */ /* 0x000fe20000000000 */
[----:B------:R-:W-:-:S06]  /*6c50*/  UMOV UR9, 0x3c7abc9e ;  /* 0x3c7abc9e00097882 */ /* 0x000fcc0000000000 */
[----:B------:R-:W-:Y:S01]  /*6c60*/  DFMA R44, R10, -UR8, R44 ;  /* 0x800000080a2c7c2b */ /* 0x000fe2000800002c */
[----:B------:R-:W-:Y:S01]  /*6c70*/  UMOV UR8, 0x69ce2bdf ;  /* 0x69ce2bdf00087882 */ /* 0x000fe20000000000 */
[----:B------:R-:W-:Y:S01]  /*6c80*/  IMAD.MOV.U32 R10, RZ, RZ, -0x35dec16 ;  /* 0xfca213eaff0a7424 */ /* 0x000fe200078e00ff */
[----:B------:R-:W-:Y:S01]  /*6c90*/  UMOV UR9, 0x3e5ade15 ;  /* 0x3e5ade1500097882 */ /* 0x000fe20000000000 */
[----:B------:R-:W-:-:S06]  /*6ca0*/  IMAD.MOV.U32 R11, RZ, RZ, 0x3e928af3 ;  /* 0x3e928af3ff0b7424 */ /* 0x000fcc00078e00ff */
[----:B------:R-:W-:Y:S01]  /*6cb0*/  DFMA R10, R44, UR8, R10 ;  /* 0x000000082c0a7c2b */ /* 0x000fe2000800000a */
        /* <DEDUP_REMOVED lines=24> */
[----:B------:R-:W-:-:S08]  /*6e40*/  DFMA R10, R44, R10, 1 ;  /* 0x3ff000002c0a742b */ /* 0x000fd0000000000a */
[----:B------:R-:W-:-:S10]  /*6e50*/  DFMA R10, R44, R10, 1 ;  /* 0x3ff000002c0a742b */ /* 0x000fd4000000000a */
[----:B------:R-:W-:Y:S02]  /*6e60*/  IMAD R21, R12, 0x100000, R11 ;  /* 0x001000000c157824 */ /* 0x000fe400078e020b */
[----:B------:R-:W-:Y:S01]  /*6e70*/  IMAD.MOV.U32 R20, RZ, RZ, R10 ;  /* 0x000000ffff147224 */ /* 0x000fe200078e000a */
[----:B------:R-:W-:Y:S06]  /*6e80*/  @!P0 BRA `(.L_x_39) ;  /* 0x0000000000308947 */ /* 0x000fec0003800000 */
[----:B------:R-:W-:Y:S01]  /*6e90*/  FSETP.GEU.AND P0, PT, |R43|, 4.2275390625, PT ;  /* 0x408748002b00780b */ /* 0x000fe20003f0e200 */
[C---:B------:R-:W-:Y:S02]  /*6ea0*/  DADD R20, R42.reuse, +INF ;  /* 0x7ff000002a147429 */ /* 0x040fe40000000000 */
[----:B------:R-:W-:-:S08]  /*6eb0*/  DSETP.GEU.AND P5, PT, R42, RZ, PT ;  /* 0x000000ff2a00722a */ /* 0x000fd00003fae000 */
[----:B------:R-:W-:Y:S02]  /*6ec0*/  FSEL R20, R20, RZ, P5 ;  /* 0x000000ff14147208 */ /* 0x000fe40002800000 */
[----:B------:R-:W-:Y:S02]  /*6ed0*/  @!P0 LEA.HI R3, R12, R12, RZ, 0x1 ;  /* 0x0000000c0c038211 */ /* 0x000fe400078f08ff */
[----:B------:R-:W-:Y:S02]  /*6ee0*/  FSEL R21, R21, RZ, P5 ;  /* 0x000000ff15157208 */ /* 0x000fe40002800000 */
[----:B------:R-:W-:-:S05]  /*6ef0*/  @!P0 SHF.R.S32.HI R3, RZ, 0x1, R3 ;  /* 0x00000001ff038819 */ /* 0x000fca0000011403 */
[----:B------:R-:W-:Y:S02]  /*6f00*/  @!P0 IMAD.IADD R12, R12, 0x1, -R3 ;  /* 0x000000010c0c8824 */ /* 0x000fe400078e0a03 */
[----:B------:R-:W-:-:S03]  /*6f10*/  @!P0 IMAD R11, R3, 0x100000, R11 ;  /* 0x00100000030b8824 */ /* 0x000fc600078e020b */
[----:B------:R-:W-:Y:S01]  /*6f20*/  @!P0 LEA R13, R12, 0x3ff00000, 0x14 ;  /* 0x3ff000000c0d8811 */ /* 0x000fe200078ea0ff */
[----:B------:R-:W-:-:S06]  /*6f30*/  @!P0 IMAD.MOV.U32 R12, RZ, RZ, RZ ;  /* 0x000000ffff0c8224 */ /* 0x000fcc00078e00ff */
[----:B------:R-:W-:-:S11]  /*6f40*/  @!P0 DMUL R20, R10, R12 ;  /* 0x0000000c0a148228 */ /* 0x000fd60000000000 */
.L_x_39:
[----:B------:R-:W-:Y:S01]  /*6f50*/  DFMA R14, R14, R20, R20 ;  /* 0x000000140e0e722b */ /* 0x000fe20000000014 */
[----:B------:R-:W-:Y:S01]  /*6f60*/  IMAD.MOV.U32 R12, RZ, RZ, R0 ;  /* 0x000000ffff0c7224 */ /* 0x000fe200078e0000 */
[----:B------:R-:W-:Y:S01]  /*6f70*/  DSETP.NEU.AND P0, PT, |R20|, +INF , PT ;  /* 0x7ff000001400742a */ /* 0x000fe20003f0d200 */
[----:B------:R-:W-:-:S07]  /*6f80*/  IMAD.MOV.U32 R13, RZ, RZ, 0x0 ;  /* 0x00000000ff0d7424 */ /* 0x000fce00078e00ff */
[----:B------:R-:W-:Y:S02]  /*6f90*/  FSEL R10, R20, R14, !P0 ;  /* 0x0000000e140a7208 */ /* 0x000fe40004000000 */
[----:B------:R-:W-:Y:S01]  /*6fa0*/  FSEL R11, R21, R15, !P0 ;  /* 0x0000000f150b7208 */ /* 0x000fe20004000000 */
[----:B------:R-:W-:Y:S06]  /*6fb0*/  RET.REL.NODEC R12 `(_Z2MCPdP10polynomial) ;  /* 0xffffff900c107950 */ /* 0x000fec0003c3ffff */
.L_x_40:
[----:B------:R-:W-:-:S00]  /*6fc0*/  BRA `(.L_x_40) ;  /* 0xfffffffc00fc7947 */ /* 0x000fc0000383ffff */
[----:B------:R-:W-:-:S00]  /*6fd0*/  NOP ;  /* 0x0000000000007918 */ /* 0x000fc00000000000 */
        /* <DEDUP_REMOVED lines=10> */
.L_x_42:


//--------------------- .nv.global.init           --------------------------
	.section	.nv.global.init,"aw",@progbits
	.align	4
.nv.global.init:
	.type		mrg32k3aM1SubSeq,@object
	.size		mrg32k3aM1SubSeq,(mrg32k3aM2SubSeq - mrg32k3aM1SubSeq)
mrg32k3aM1SubSeq:
        /*0000*/ 	.byte	0x0b, 0xcc, 0xee, 0x04, 0x73, 0x29, 0x8b, 0x6f, 0xf6, 0x53, 0x03, 0xf6, 0x23, 0xf6, 0xea, 0xda
        /* <DEDUP_REMOVED lines=125> */
	.type		mrg32k3aM2SubSeq,@object
	.size		mrg32k3aM2SubSeq,(mrg32k3aM1 - mrg32k3aM2SubSeq)
mrg32k3aM2SubSeq:
        /* <DEDUP_REMOVED lines=126> */
	.type		mrg32k3aM1,@object
	.size		mrg32k3aM1,(mrg32k3aM1Seq - mrg32k3aM1)
mrg32k3aM1:
        /* <DEDUP_REMOVED lines=144> */
	.type		mrg32k3aM1Seq,@object
	.size		mrg32k3aM1Seq,(mrg32k3aM2 - mrg32k3aM1Seq)
mrg32k3aM1Seq:
        /* <DEDUP_REMOVED lines=144> */
	.type		mrg32k3aM2,@object
	.size		mrg32k3aM2,(mrg32k3aM2Seq - mrg32k3aM2)
mrg32k3aM2:
        /* <DEDUP_REMOVED lines=144> */
	.type		mrg32k3aM2Seq,@object
	.size		mrg32k3aM2Seq,(precalc_xorwow_matrix - mrg32k3aM2Seq)
mrg32k3aM2Seq:
        /* <DEDUP_REMOVED lines=144> */
	.type		precalc_xorwow_matrix,@object
	.size		precalc_xorwow_matrix,(precalc_xorwow_offset_matrix - precalc_xorwow_matrix)
precalc_xorwow_matrix:
        /* <DEDUP_REMOVED lines=6400> */
	.type		precalc_xorwow_offset_matrix,@object
	.size		precalc_xorwow_offset_matrix,($str - precalc_xorwow_offset_matrix)
precalc_xorwow_offset_matrix:
        /* <DEDUP_REMOVED lines=6400> */
	.type		$str,@object
	.size		$str,(.L_9 - $str)
$str:
        /*353c0*/ 	.byte	0x63, 0x6f, 0x75, 0x6e, 0x74, 0x3d, 0x20, 0x25, 0x64, 0x20, 0x74, 0x68, 0x72, 0x65, 0x61, 0x64
        /*353d0*/ 	.byte	0x3d, 0x20, 0x25, 0x64, 0x00
.L_9:


//--------------------- .nv.shared._Z2MCPdP10polynomial --------------------------
	.section	.nv.shared._Z2MCPdP10polynomial,"aw",@nobits
	.sectionflags	@""
	.align	4
.nv.shared._Z2MCPdP10polynomial:
	.zero		1028


//--------------------- .nv.shared.reserved.0     --------------------------
	.section	.nv.shared.reserved.0,"aw",@nobits
	.weak		__nv_reservedSMEM_offset_0_alias
	.size		__nv_reservedSMEM_offset_0_alias, 0, 64
	.other		__nv_reservedSMEM_offset_0_alias,@"STO_CUDA_RESERVED_SHARED STV_DEFAULT"
__nv_reservedSMEM_offset_0_alias:
	.zero		0
	.zero		64


//--------------------- .nv.constant0._Z2MCPdP10polynomial --------------------------
	.section	.nv.constant0._Z2MCPdP10polynomial,"a",@progbits
	.sectionflags	@""
	.align	4
.nv.constant0._Z2MCPdP10polynomial:
	.zero		912


//--------------------- SYMBOLS --------------------------

	.type		.nv.reservedSmem.offset0,@object
	.size		.nv.reservedSmem.offset0,0x4
	.type		.nv.reservedSmem.cap,@object
	.size		.nv.reservedSmem.cap,0x4
	.type		vprintf,@function
